//
// Generated by NVIDIA NVVM Compiler
//
// Compiler Build ID: CL-36424714
// Cuda compilation tools, release 13.0, V13.0.88
// Based on NVVM 20.0.0
//

.version 9.0
.target sm_100
.address_size 64

	// .globl	_Z15multiply_arraysPdS_S_
.func  (.param .b64 func_retval0) __internal_accurate_pow
(
	.param .b64 __internal_accurate_pow_param_0
)
;
.global .align 4 .u32 dev_rows;
.global .align 4 .u32 dev_columns;
.global .align 4 .u32 dev_sparse_count;
.global .align 8 .f64 dev_h;
.global .align 8 .f64 dev_norm;
// _ZZ14get_exp_sharedPdS_S_E3s_y has been demoted
// _ZZ14get_exp_sharedPdS_S_E3s_x has been demoted

.visible .entry _Z15multiply_arraysPdS_S_(
	.param .u64 .ptr .align 1 _Z15multiply_arraysPdS_S__param_0,
	.param .u64 .ptr .align 1 _Z15multiply_arraysPdS_S__param_1,
	.param .u64 .ptr .align 1 _Z15multiply_arraysPdS_S__param_2
)
{
	.reg .pred 	%p<5>;
	.reg .b32 	%r<35>;
	.reg .b64 	%rd<14>;
	.reg .b64 	%fd<7>;

	ld.param.u64 	%rd5, [_Z15multiply_arraysPdS_S__param_0];
	ld.param.u64 	%rd6, [_Z15multiply_arraysPdS_S__param_1];
	ld.param.u64 	%rd7, [_Z15multiply_arraysPdS_S__param_2];
	mov.u32 	%r20, %tid.x;
	mov.u32 	%r21, %ctaid.x;
	mov.u32 	%r1, %ntid.x;
	mad.lo.s32 	%r2, %r21, %r1, %r20;
	ld.global.u32 	%r33, [dev_sparse_count];
	setp.ge.s32 	%p1, %r2, %r33;
	@%p1 bra 	$L__BB0_7;
	mul.lo.s32 	%r30, %r2, 3;
	mov.u32 	%r22, %nctaid.x;
	mul.lo.s32 	%r23, %r22, %r1;
	mul.lo.s32 	%r5, %r23, 3;
	ld.global.u32 	%r34, [dev_columns];
	cvta.to.global.u64 	%rd1, %rd6;
	cvta.to.global.u64 	%rd2, %rd5;
	cvta.to.global.u64 	%rd3, %rd7;
$L__BB0_2:
	mul.wide.s32 	%rd8, %r30, 8;
	add.s64 	%rd9, %rd1, %rd8;
	ld.global.f64 	%fd2, [%rd9];
	cvt.rzi.s32.f64 	%r10, %fd2;
	ld.global.f64 	%fd3, [%rd9+8];
	cvt.rzi.s32.f64 	%r11, %fd3;
	add.s64 	%rd4, %rd9, 16;
	setp.lt.s32 	%p2, %r34, 1;
	@%p2 bra 	$L__BB0_6;
	ld.global.f64 	%fd1, [%rd4];
	mov.b32 	%r32, 0;
$L__BB0_4:
	mad.lo.s32 	%r25, %r34, %r11, %r32;
	mul.wide.s32 	%rd10, %r25, 8;
	add.s64 	%rd11, %rd2, %rd10;
	ld.global.f64 	%fd4, [%rd11];
	mul.f64 	%fd5, %fd1, %fd4;
	mad.lo.s32 	%r26, %r34, %r10, %r32;
	mul.wide.s32 	%rd12, %r26, 8;
	add.s64 	%rd13, %rd3, %rd12;
	atom.global.add.f64 	%fd6, [%rd13], %fd5;
	add.s32 	%r32, %r32, 1;
	ld.global.u32 	%r34, [dev_columns];
	setp.lt.s32 	%p3, %r32, %r34;
	@%p3 bra 	$L__BB0_4;
	ld.global.u32 	%r33, [dev_sparse_count];
$L__BB0_6:
	add.s32 	%r30, %r30, %r5;
	mul.lo.s32 	%r27, %r33, 3;
	setp.lt.s32 	%p4, %r30, %r27;
	@%p4 bra 	$L__BB0_2;
$L__BB0_7:
	ret;

}
	// .globl	_Z15get_sum_per_rowPdS_
.visible .entry _Z15get_sum_per_rowPdS_(
	.param .u64 .ptr .align 1 _Z15get_sum_per_rowPdS__param_0,
	.param .u64 .ptr .align 1 _Z15get_sum_per_rowPdS__param_1
)
{
	.reg .pred 	%p<3>;
	.reg .b32 	%r<16>;
	.reg .b64 	%rd<9>;
	.reg .b64 	%fd<4>;

	ld.param.u64 	%rd3, [_Z15get_sum_per_rowPdS__param_0];
	ld.param.u64 	%rd4, [_Z15get_sum_per_rowPdS__param_1];
	mov.u32 	%r7, %tid.x;
	mov.u32 	%r8, %ctaid.x;
	mov.u32 	%r1, %ntid.x;
	mad.lo.s32 	%r2, %r8, %r1, %r7;
	ld.global.u32 	%r9, [dev_sparse_count];
	setp.ge.s32 	%p1, %r2, %r9;
	@%p1 bra 	$L__BB1_3;
	mul.lo.s32 	%r15, %r2, 3;
	mov.u32 	%r10, %nctaid.x;
	mul.lo.s32 	%r11, %r10, %r1;
	mul.lo.s32 	%r4, %r11, 3;
	cvta.to.global.u64 	%rd1, %rd3;
	cvta.to.global.u64 	%rd2, %rd4;
$L__BB1_2:
	mul.wide.s32 	%rd5, %r15, 8;
	add.s64 	%rd6, %rd1, %rd5;
	ld.global.f64 	%fd1, [%rd6];
	cvt.rzi.s32.f64 	%r12, %fd1;
	ld.global.f64 	%fd2, [%rd6+16];
	mul.wide.s32 	%rd7, %r12, 8;
	add.s64 	%rd8, %rd2, %rd7;
	atom.global.add.f64 	%fd3, [%rd8], %fd2;
	add.s32 	%r15, %r15, %r4;
	ld.global.u32 	%r13, [dev_sparse_count];
	mul.lo.s32 	%r14, %r13, 3;
	setp.lt.s32 	%p2, %r15, %r14;
	@%p2 bra 	$L__BB1_2;
$L__BB1_3:
	ret;

}
	// .globl	_Z10mean_shiftPdS_S_S_
.visible .entry _Z10mean_shiftPdS_S_S_(
	.param .u64 .ptr .align 1 _Z10mean_shiftPdS_S_S__param_0,
	.param .u64 .ptr .align 1 _Z10mean_shiftPdS_S_S__param_1,
	.param .u64 .ptr .align 1 _Z10mean_shiftPdS_S_S__param_2,
	.param .u64 .ptr .align 1 _Z10mean_shiftPdS_S_S__param_3
)
{
	.reg .pred 	%p<17>;
	.reg .b32 	%r<30>;
	.reg .b64 	%rd<17>;
	.reg .b64 	%fd<25>;

	ld.param.u64 	%rd7, [_Z10mean_shiftPdS_S_S__param_0];
	ld.param.u64 	%rd8, [_Z10mean_shiftPdS_S_S__param_1];
	ld.param.u64 	%rd9, [_Z10mean_shiftPdS_S_S__param_2];
	ld.param.u64 	%rd10, [_Z10mean_shiftPdS_S_S__param_3];
	cvta.to.global.u64 	%rd11, %rd10;
	mov.u32 	%r13, %tid.x;
	mov.u32 	%r14, %ctaid.x;
	mov.u32 	%r1, %ntid.x;
	mad.lo.s32 	%r29, %r14, %r1, %r13;
	ld.global.u32 	%r3, [dev_columns];
	mul.wide.s32 	%rd12, %r29, 8;
	add.s64 	%rd1, %rd11, %rd12;
	mov.b64 	%rd13, 0;
	st.global.u64 	[%rd1], %rd13;
	mov.b32 	%r15, 0;
	st.global.u32 	[dev_sparse_count], %r15;
	ld.global.u32 	%r16, [dev_rows];
	mul.lo.s32 	%r4, %r3, %r16;
	setp.ge.s32 	%p2, %r29, %r4;
	@%p2 bra 	$L__BB2_8;
	mov.f64 	%fd7, 0d4000000000000000;
	{
	.reg .b32 %temp; 
	mov.b64 	{%temp, %r5}, %fd7;
	}
	and.b32  	%r6, %r5, 2146435072;
	setp.eq.s32 	%p3, %r6, 1062207488;
	setp.lt.s32 	%p4, %r5, 0;
	selp.b32 	%r7, 0, 2146435072, %p4;
	and.b32  	%r17, %r5, 2147483647;
	setp.ne.s32 	%p5, %r17, 1071644672;
	and.pred  	%p1, %p3, %p5;
	or.b32  	%r8, %r7, -2147483648;
	mov.u32 	%r18, %nctaid.x;
	mul.lo.s32 	%r9, %r18, %r1;
	cvta.to.global.u64 	%rd2, %rd7;
	cvta.to.global.u64 	%rd3, %rd8;
	cvta.to.global.u64 	%rd4, %rd9;
	selp.b32 	%r26, %r8, %r7, %p1;
$L__BB2_2:
	div.s32 	%r19, %r29, %r3;
	mul.wide.s32 	%rd14, %r29, 8;
	add.s64 	%rd5, %rd2, %rd14;
	ld.global.f64 	%fd8, [%rd5];
	mul.wide.s32 	%rd15, %r19, 8;
	add.s64 	%rd16, %rd3, %rd15;
	ld.global.f64 	%fd9, [%rd16];
	div.rn.f64 	%fd10, %fd8, %fd9;
	st.global.f64 	[%rd5], %fd10;
	add.s64 	%rd6, %rd4, %rd14;
	ld.global.f64 	%fd11, [%rd6];
	sub.f64 	%fd1, %fd10, %fd11;
	{
	.reg .b32 %temp; 
	mov.b64 	{%temp, %r11}, %fd1;
	}
	abs.f64 	%fd2, %fd1;
	{ // callseq 0, 0
	.param .b64 param0;
	st.param.f64 	[param0], %fd2;
	.param .b64 retval0;
	call.uni (retval0), 
	__internal_accurate_pow, 
	(
	param0
	);
	ld.param.f64 	%fd12, [retval0];
	} // callseq 0
	setp.lt.s32 	%p9, %r11, 0;
	neg.f64 	%fd14, %fd12;
	selp.f64 	%fd15, %fd14, %fd12, %p3;
	selp.f64 	%fd16, %fd15, %fd12, %p9;
	setp.eq.f64 	%p10, %fd1, 0d0000000000000000;
	selp.b32 	%r20, %r11, 0, %p3;
	or.b32  	%r21, %r20, 2146435072;
	selp.b32 	%r22, %r21, %r20, %p4;
	mov.b32 	%r23, 0;
	mov.b64 	%fd17, {%r23, %r22};
	selp.f64 	%fd24, %fd17, %fd16, %p10;
	add.f64 	%fd18, %fd1, 0d4000000000000000;
	{
	.reg .b32 %temp; 
	mov.b64 	{%temp, %r24}, %fd18;
	}
	and.b32  	%r25, %r24, 2146435072;
	setp.ne.s32 	%p11, %r25, 2146435072;
	@%p11 bra 	$L__BB2_7;
	setp.num.f64 	%p12, %fd1, %fd1;
	@%p12 bra 	$L__BB2_5;
	mov.f64 	%fd19, 0d4000000000000000;
	add.rn.f64 	%fd24, %fd1, %fd19;
	bra.uni 	$L__BB2_7;
$L__BB2_5:
	setp.neu.f64 	%p13, %fd2, 0d7FF0000000000000;
	@%p13 bra 	$L__BB2_7;
	setp.lt.s32 	%p14, %r11, 0;
	selp.b32 	%r27, %r26, %r7, %p14;
	mov.b32 	%r28, 0;
	mov.b64 	%fd24, {%r28, %r27};
$L__BB2_7:
	setp.eq.f64 	%p15, %fd1, 0d3FF0000000000000;
	selp.f64 	%fd20, 0d3FF0000000000000, %fd24, %p15;
	ld.global.f64 	%fd21, [%rd1];
	add.f64 	%fd22, %fd21, %fd20;
	st.global.f64 	[%rd1], %fd22;
	ld.global.f64 	%fd23, [%rd5];
	st.global.f64 	[%rd6], %fd23;
	add.s32 	%r29, %r29, %r9;
	setp.lt.s32 	%p16, %r29, %r4;
	@%p16 bra 	$L__BB2_2;
$L__BB2_8:
	ret;

}
	// .globl	_Z13compute_normsPdS_
.visible .entry _Z13compute_normsPdS_(
	.param .u64 .ptr .align 1 _Z13compute_normsPdS__param_0,
	.param .u64 .ptr .align 1 _Z13compute_normsPdS__param_1
)
{
	.reg .pred 	%p<9>;
	.reg .b32 	%r<30>;
	.reg .b64 	%rd<13>;
	.reg .b64 	%fd<5>;

	ld.param.u64 	%rd3, [_Z13compute_normsPdS__param_0];
	ld.param.u64 	%rd2, [_Z13compute_normsPdS__param_1];
	cvta.to.global.u64 	%rd1, %rd3;
	mov.u32 	%r1, %tid.x;
	mov.u32 	%r2, %ctaid.x;
	mov.u32 	%r3, %ntid.x;
	mul.lo.s32 	%r15, %r2, %r3;
	add.s32 	%r16, %r15, %r1;
	shl.b32 	%r4, %r16, 1;
	mov.u32 	%r17, %nctaid.x;
	add.s32 	%r18, %r15, %r3;
	shl.b32 	%r19, %r18, 1;
	add.s32 	%r5, %r19, -1;
	mul.lo.s32 	%r20, %r3, %r17;
	shl.b32 	%r21, %r20, 1;
	setp.ge.s32 	%p1, %r4, %r21;
	@%p1 bra 	$L__BB3_6;
	setp.ge.s32 	%p2, %r4, %r5;
	mov.u32 	%r29, %r4;
	@%p2 bra 	$L__BB3_4;
	add.s32 	%r26, %r4, 1;
	shl.b32 	%r7, %r1, 1;
	mov.b32 	%r27, 1;
	mov.u32 	%r29, %r4;
$L__BB3_3:
	mul.wide.s32 	%rd4, %r26, 8;
	add.s64 	%rd5, %rd1, %rd4;
	ld.global.f64 	%fd1, [%rd5];
	mul.wide.s32 	%rd6, %r29, 8;
	add.s64 	%rd7, %rd1, %rd6;
	ld.global.f64 	%fd2, [%rd7];
	add.f64 	%fd3, %fd1, %fd2;
	st.global.f64 	[%rd7], %fd3;
	mad.lo.s32 	%r29, %r7, %r27, %r29;
	shl.b32 	%r12, %r27, 1;
	bar.sync 	0;
	setp.lt.u32 	%p3, %r27, %r3;
	setp.lt.s32 	%p4, %r29, %r5;
	and.pred  	%p5, %p3, %p4;
	add.s32 	%r26, %r12, %r29;
	setp.le.s32 	%p6, %r26, %r5;
	and.pred  	%p7, %p5, %p6;
	mov.u32 	%r27, %r12;
	@%p7 bra 	$L__BB3_3;
$L__BB3_4:
	shr.s32 	%r24, %r4, 1;
	rem.u32 	%r25, %r24, %r3;
	setp.ne.s32 	%p8, %r25, 0;
	@%p8 bra 	$L__BB3_6;
	mul.wide.s32 	%rd8, %r29, 8;
	add.s64 	%rd9, %rd1, %rd8;
	ld.global.f64 	%fd4, [%rd9];
	cvta.to.global.u64 	%rd10, %rd2;
	mul.wide.u32 	%rd11, %r2, 8;
	add.s64 	%rd12, %rd10, %rd11;
	st.global.f64 	[%rd12], %fd4;
$L__BB3_6:
	ret;

}
	// .globl	_Z14get_exp_sharedPdS_S_
.visible .entry _Z14get_exp_sharedPdS_S_(
	.param .u64 .ptr .align 1 _Z14get_exp_sharedPdS_S__param_0,
	.param .u64 .ptr .align 1 _Z14get_exp_sharedPdS_S__param_1,
	.param .u64 .ptr .align 1 _Z14get_exp_sharedPdS_S__param_2
)
{
	.reg .pred 	%p<58>;
	.reg .b32 	%r<164>;
	.reg .b32 	%f<9>;
	.reg .b64 	%rd<92>;
	.reg .b64 	%fd<167>;
	// demoted variable
	.shared .align 8 .b8 _ZZ14get_exp_sharedPdS_S_E3s_y[256];
	// demoted variable
	.shared .align 8 .b8 _ZZ14get_exp_sharedPdS_S_E3s_x[256];
	ld.param.u64 	%rd29, [_Z14get_exp_sharedPdS_S__param_0];
	ld.param.u64 	%rd30, [_Z14get_exp_sharedPdS_S__param_1];
	ld.param.u64 	%rd31, [_Z14get_exp_sharedPdS_S__param_2];
	cvta.to.global.u64 	%rd1, %rd31;
	cvta.to.global.u64 	%rd2, %rd29;
	cvta.to.global.u64 	%rd3, %rd30;
	ld.global.f64 	%fd37, [dev_h];
	mul.f64 	%fd1, %fd37, %fd37;
	mov.u32 	%r1, %ctaid.x;
	ld.global.u32 	%r156, [dev_rows];
	add.s32 	%r39, %r156, 15;
	shr.s32 	%r40, %r39, 31;
	shr.u32 	%r41, %r40, 28;
	add.s32 	%r42, %r39, %r41;
	shr.s32 	%r3, %r42, 4;
	div.s32 	%r4, %r1, %r3;
	mov.u32 	%r43, %tid.x;
	shr.u32 	%r44, %r43, 2;
	cvt.u64.u32 	%rd4, %r44;
	mul.wide.s32 	%rd32, %r4, 16;
	add.s64 	%rd87, %rd32, %rd4;
	shl.b32 	%r45, %r43, 2;
	and.b32  	%r46, %r45, 12;
	cvt.u64.u32 	%rd6, %r46;
	shr.u64 	%rd33, %rd87, 63;
	add.s64 	%rd34, %rd87, %rd33;
	and.b64  	%rd35, %rd34, -2;
	sub.s64 	%rd7, %rd87, %rd35;
	mul.wide.s32 	%rd36, %r39, %r39;
	shr.u64 	%rd37, %rd36, 8;
	cvt.rn.f64.u64 	%fd2, %rd37;
	cvt.rn.f64.u32 	%fd38, %r1;
	setp.geu.f64 	%p7, %fd38, %fd2;
	@%p7 bra 	$L__BB4_52;
	rem.s32 	%r48, %r1, %r3;
	add.s32 	%r49, %r3, -1;
	shl.b32 	%r50, %r49, 4;
	sub.s32 	%r51, %r156, %r50;
	setp.lt.s32 	%p8, %r51, 2;
	cvt.u32.u64 	%r52, %rd6;
	cvt.u32.u64 	%r53, %rd4;
	cvt.u64.u32 	%rd85, %r48;
	cvt.u64.u32 	%rd86, %r1;
	shl.b32 	%r54, %r53, 4;
	mov.u32 	%r55, _ZZ14get_exp_sharedPdS_S_E3s_y;
	add.s32 	%r5, %r55, %r54;
	cvt.u32.u64 	%r56, %rd7;
	shl.b32 	%r57, %r56, 3;
	mov.u32 	%r58, _ZZ14get_exp_sharedPdS_S_E3s_x;
	add.s32 	%r6, %r58, %r57;
	add.f64 	%fd3, %fd1, %fd1;
	shl.b32 	%r59, %r52, 4;
	add.s32 	%r7, %r58, %r59;
	setp.eq.s32 	%p9, %r4, %r49;
	and.pred  	%p56, %p9, %p8;
	setp.eq.s32 	%p10, %r48, %r49;
	and.pred  	%p57, %p10, %p8;
$L__BB4_2:
	shl.b64 	%rd38, %rd85, 4;
	or.b64  	%rd39, %rd38, %rd6;
	cvt.s64.s32 	%rd40, %r156;
	max.s64 	%rd41, %rd87, %rd39;
	setp.ge.s64 	%p11, %rd41, %rd40;
	@%p11 bra 	$L__BB4_48;
	bar.sync 	0;
	ld.global.u32 	%r60, [dev_rows];
	add.s32 	%r61, %r60, -4;
	cvt.s64.s32 	%rd42, %r61;
	setp.ne.s64 	%p12, %rd39, %rd42;
	not.pred 	%p13, %p57;
	or.pred  	%p14, %p13, %p12;
	@%p14 bra 	$L__BB4_5;
	ld.global.u32 	%r159, [dev_columns];
	cvt.s64.s32 	%rd46, %r159;
	mul.lo.s64 	%rd47, %rd87, %rd46;
	shl.b64 	%rd48, %rd47, 3;
	add.s64 	%rd49, %rd3, %rd48;
	ld.global.f64 	%fd40, [%rd49];
	st.shared.f64 	[%r5], %fd40;
	ld.global.f64 	%fd41, [%rd49+8];
	st.shared.f64 	[%r5+8], %fd41;
	bra.uni 	$L__BB4_8;
$L__BB4_5:
	ld.global.u32 	%r159, [dev_columns];
	setp.lt.s32 	%p15, %r159, 1;
	@%p15 bra 	$L__BB4_8;
	cvt.u64.u32 	%rd43, %r159;
	mul.lo.s64 	%rd44, %rd87, %rd43;
	shl.b64 	%rd45, %rd44, 3;
	add.s64 	%rd88, %rd3, %rd45;
	mov.b32 	%r158, 1;
	mov.u32 	%r157, %r5;
$L__BB4_7:
	add.s32 	%r63, %r158, -1;
	ld.global.f64 	%fd39, [%rd88];
	st.shared.f64 	[%r157], %fd39;
	setp.lt.u32 	%p16, %r63, 3;
	setp.lt.u32 	%p17, %r158, %r159;
	and.pred  	%p18, %p16, %p17;
	add.s32 	%r158, %r158, 1;
	add.s32 	%r157, %r157, 8;
	add.s64 	%rd88, %rd88, 8;
	@%p18 bra 	$L__BB4_7;
$L__BB4_8:
	add.s32 	%r64, %r60, -1;
	cvt.s64.s32 	%rd50, %r64;
	setp.ne.s64 	%p19, %rd87, %rd50;
	not.pred 	%p20, %p56;
	or.pred  	%p21, %p20, %p19;
	@%p21 bra 	$L__BB4_11;
	cvt.s64.s32 	%rd17, %r159;
	mov.b64 	%rd89, 0;
$L__BB4_10:
	cvt.u32.u64 	%r68, %rd6;
	cvt.u32.u64 	%r69, %rd89;
	add.s64 	%rd60, %rd89, %rd7;
	shl.b32 	%r70, %r69, 3;
	add.s32 	%r71, %r6, %r70;
	mad.lo.s64 	%rd61, %rd39, %rd17, %rd60;
	shl.b64 	%rd62, %rd61, 3;
	add.s64 	%rd63, %rd2, %rd62;
	ld.global.f64 	%fd46, [%rd63];
	shl.b32 	%r72, %r68, 4;
	add.s32 	%r73, %r71, %r72;
	st.shared.f64 	[%r73], %fd46;
	shl.b64 	%rd64, %rd17, 3;
	add.s64 	%rd65, %rd63, %rd64;
	ld.global.f64 	%fd47, [%rd65];
	st.shared.f64 	[%r73+16], %fd47;
	add.s64 	%rd66, %rd65, %rd64;
	ld.global.f64 	%fd48, [%rd66];
	st.shared.f64 	[%r73+32], %fd48;
	add.s64 	%rd67, %rd66, %rd64;
	ld.global.f64 	%fd49, [%rd67];
	st.shared.f64 	[%r73+48], %fd49;
	add.s32 	%r74, %r69, 1;
	cvt.u64.u32 	%rd89, %r74;
	cvt.u32.u64 	%r75, %rd7;
	sub.s32 	%r76, 2, %r75;
	setp.gt.u32 	%p22, %r76, %r74;
	@%p22 bra 	$L__BB4_10;
	bra.uni 	$L__BB4_12;
$L__BB4_11:
	cvt.s64.s32 	%rd51, %r159;
	mad.lo.s64 	%rd52, %rd39, %rd51, %rd7;
	shl.b64 	%rd53, %rd52, 3;
	add.s64 	%rd54, %rd2, %rd53;
	ld.global.f64 	%fd42, [%rd54];
	cvt.u32.u64 	%r65, %rd6;
	shl.b32 	%r66, %r65, 4;
	add.s32 	%r67, %r6, %r66;
	st.shared.f64 	[%r67], %fd42;
	mul.wide.s32 	%rd55, %r159, 8;
	add.s64 	%rd56, %rd54, %rd55;
	ld.global.f64 	%fd43, [%rd56];
	st.shared.f64 	[%r67+16], %fd43;
	add.s64 	%rd57, %rd56, %rd55;
	ld.global.f64 	%fd44, [%rd57];
	st.shared.f64 	[%r67+32], %fd44;
	add.s64 	%rd58, %rd57, %rd55;
	ld.global.f64 	%fd45, [%rd58];
	st.shared.f64 	[%r67+48], %fd45;
$L__BB4_12:
	bar.sync 	0;
	ld.global.u32 	%r17, [dev_columns];
	setp.lt.s32 	%p23, %r17, 1;
	cvt.rn.f64.s64 	%fd4, %rd87;
	mov.f64 	%fd155, 0d0000000000000000;
	@%p23 bra 	$L__BB4_16;
	mov.f64 	%fd155, 0d0000000000000000;
	mov.b32 	%r160, 0;
	bra.uni 	$L__BB4_15;
$L__BB4_14:
	add.s32 	%r160, %r160, 1;
	setp.eq.s32 	%p25, %r160, %r17;
	@%p25 bra 	$L__BB4_16;
$L__BB4_15:
	shl.b32 	%r78, %r160, 3;
	add.s32 	%r79, %r5, %r78;
	ld.shared.f64 	%fd52, [%r79];
	add.s32 	%r80, %r7, %r78;
	ld.shared.f64 	%fd53, [%r80];
	sub.f64 	%fd54, %fd52, %fd53;
	fma.rn.f64 	%fd155, %fd54, %fd54, %fd155;
	setp.gt.f64 	%p24, %fd155, %fd1;
	@%p24 bra 	$L__BB4_21;
	bra.uni 	$L__BB4_14;
$L__BB4_16:
	neg.f64 	%fd55, %fd155;
	div.rn.f64 	%fd8, %fd55, %fd3;
	fma.rn.f64 	%fd56, %fd8, 0d3FF71547652B82FE, 0d4338000000000000;
	{
	.reg .b32 %temp; 
	mov.b64 	{%r20, %temp}, %fd56;
	}
	mov.f64 	%fd57, 0dC338000000000000;
	add.rn.f64 	%fd58, %fd56, %fd57;
	fma.rn.f64 	%fd59, %fd58, 0dBFE62E42FEFA39EF, %fd8;
	fma.rn.f64 	%fd60, %fd58, 0dBC7ABC9E3B39803F, %fd59;
	fma.rn.f64 	%fd61, %fd60, 0d3E5ADE1569CE2BDF, 0d3E928AF3FCA213EA;
	fma.rn.f64 	%fd62, %fd61, %fd60, 0d3EC71DEE62401315;
	fma.rn.f64 	%fd63, %fd62, %fd60, 0d3EFA01997C89EB71;
	fma.rn.f64 	%fd64, %fd63, %fd60, 0d3F2A01A014761F65;
	fma.rn.f64 	%fd65, %fd64, %fd60, 0d3F56C16C1852B7AF;
	fma.rn.f64 	%fd66, %fd65, %fd60, 0d3F81111111122322;
	fma.rn.f64 	%fd67, %fd66, %fd60, 0d3FA55555555502A1;
	fma.rn.f64 	%fd68, %fd67, %fd60, 0d3FC5555555555511;
	fma.rn.f64 	%fd69, %fd68, %fd60, 0d3FE000000000000B;
	fma.rn.f64 	%fd70, %fd69, %fd60, 0d3FF0000000000000;
	fma.rn.f64 	%fd71, %fd70, %fd60, 0d3FF0000000000000;
	{
	.reg .b32 %temp; 
	mov.b64 	{%r21, %temp}, %fd71;
	}
	{
	.reg .b32 %temp; 
	mov.b64 	{%temp, %r22}, %fd71;
	}
	shl.b32 	%r81, %r20, 20;
	add.s32 	%r82, %r81, %r22;
	mov.b64 	%fd157, {%r21, %r82};
	{
	.reg .b32 %temp; 
	mov.b64 	{%temp, %r83}, %fd8;
	}
	mov.b32 	%f5, %r83;
	abs.f32 	%f1, %f5;
	setp.lt.f32 	%p26, %f1, 0f4086232B;
	@%p26 bra 	$L__BB4_19;
	setp.lt.f64 	%p27, %fd8, 0d0000000000000000;
	add.f64 	%fd72, %fd8, 0d7FF0000000000000;
	selp.f64 	%fd157, 0d0000000000000000, %fd72, %p27;
	setp.geu.f32 	%p28, %f1, 0f40874800;
	@%p28 bra 	$L__BB4_19;
	shr.u32 	%r84, %r20, 31;
	add.s32 	%r85, %r20, %r84;
	shr.s32 	%r86, %r85, 1;
	shl.b32 	%r87, %r86, 20;
	add.s32 	%r88, %r22, %r87;
	mov.b64 	%fd73, {%r21, %r88};
	sub.s32 	%r89, %r20, %r86;
	shl.b32 	%r90, %r89, 20;
	add.s32 	%r91, %r90, 1072693248;
	mov.b32 	%r92, 0;
	mov.b64 	%fd74, {%r92, %r91};
	mul.f64 	%fd157, %fd74, %fd73;
$L__BB4_19:
	setp.eq.f64 	%p29, %fd157, 0d0000000000000000;
	@%p29 bra 	$L__BB4_21;
	atom.global.add.u32 	%r93, [dev_sparse_count], 1;
	mul.wide.s32 	%rd68, %r93, 24;
	add.s64 	%rd69, %rd1, %rd68;
	st.global.f64 	[%rd69], %fd4;
	cvt.rn.f64.s64 	%fd75, %rd39;
	st.global.f64 	[%rd69+8], %fd75;
	st.global.f64 	[%rd69+16], %fd157;
$L__BB4_21:
	mov.f64 	%fd159, 0d0000000000000000;
	@%p23 bra 	$L__BB4_25;
	mov.f64 	%fd159, 0d0000000000000000;
	mov.b32 	%r161, 0;
$L__BB4_23:
	shl.b32 	%r95, %r161, 3;
	add.s32 	%r96, %r5, %r95;
	ld.shared.f64 	%fd78, [%r96];
	add.s32 	%r97, %r7, %r95;
	ld.shared.f64 	%fd79, [%r97+16];
	sub.f64 	%fd80, %fd78, %fd79;
	fma.rn.f64 	%fd159, %fd80, %fd80, %fd159;
	setp.gt.f64 	%p31, %fd159, %fd1;
	@%p31 bra 	$L__BB4_30;
	add.s32 	%r161, %r161, 1;
	setp.ne.s32 	%p32, %r161, %r17;
	@%p32 bra 	$L__BB4_23;
$L__BB4_25:
	neg.f64 	%fd81, %fd159;
	div.rn.f64 	%fd16, %fd81, %fd3;
	fma.rn.f64 	%fd82, %fd16, 0d3FF71547652B82FE, 0d4338000000000000;
	{
	.reg .b32 %temp; 
	mov.b64 	{%r25, %temp}, %fd82;
	}
	mov.f64 	%fd83, 0dC338000000000000;
	add.rn.f64 	%fd84, %fd82, %fd83;
	fma.rn.f64 	%fd85, %fd84, 0dBFE62E42FEFA39EF, %fd16;
	fma.rn.f64 	%fd86, %fd84, 0dBC7ABC9E3B39803F, %fd85;
	fma.rn.f64 	%fd87, %fd86, 0d3E5ADE1569CE2BDF, 0d3E928AF3FCA213EA;
	fma.rn.f64 	%fd88, %fd87, %fd86, 0d3EC71DEE62401315;
	fma.rn.f64 	%fd89, %fd88, %fd86, 0d3EFA01997C89EB71;
	fma.rn.f64 	%fd90, %fd89, %fd86, 0d3F2A01A014761F65;
	fma.rn.f64 	%fd91, %fd90, %fd86, 0d3F56C16C1852B7AF;
	fma.rn.f64 	%fd92, %fd91, %fd86, 0d3F81111111122322;
	fma.rn.f64 	%fd93, %fd92, %fd86, 0d3FA55555555502A1;
	fma.rn.f64 	%fd94, %fd93, %fd86, 0d3FC5555555555511;
	fma.rn.f64 	%fd95, %fd94, %fd86, 0d3FE000000000000B;
	fma.rn.f64 	%fd96, %fd95, %fd86, 0d3FF0000000000000;
	fma.rn.f64 	%fd97, %fd96, %fd86, 0d3FF0000000000000;
	{
	.reg .b32 %temp; 
	mov.b64 	{%r26, %temp}, %fd97;
	}
	{
	.reg .b32 %temp; 
	mov.b64 	{%temp, %r27}, %fd97;
	}
	shl.b32 	%r98, %r25, 20;
	add.s32 	%r99, %r98, %r27;
	mov.b64 	%fd160, {%r26, %r99};
	{
	.reg .b32 %temp; 
	mov.b64 	{%temp, %r100}, %fd16;
	}
	mov.b32 	%f6, %r100;
	abs.f32 	%f2, %f6;
	setp.lt.f32 	%p33, %f2, 0f4086232B;
	@%p33 bra 	$L__BB4_28;
	setp.lt.f64 	%p34, %fd16, 0d0000000000000000;
	add.f64 	%fd98, %fd16, 0d7FF0000000000000;
	selp.f64 	%fd160, 0d0000000000000000, %fd98, %p34;
	setp.geu.f32 	%p35, %f2, 0f40874800;
	@%p35 bra 	$L__BB4_28;
	shr.u32 	%r101, %r25, 31;
	add.s32 	%r102, %r25, %r101;
	shr.s32 	%r103, %r102, 1;
	shl.b32 	%r104, %r103, 20;
	add.s32 	%r105, %r27, %r104;
	mov.b64 	%fd99, {%r26, %r105};
	sub.s32 	%r106, %r25, %r103;
	shl.b32 	%r107, %r106, 20;
	add.s32 	%r108, %r107, 1072693248;
	mov.b32 	%r109, 0;
	mov.b64 	%fd100, {%r109, %r108};
	mul.f64 	%fd160, %fd100, %fd99;
$L__BB4_28:
	setp.eq.f64 	%p36, %fd160, 0d0000000000000000;
	@%p36 bra 	$L__BB4_30;
	atom.global.add.u32 	%r110, [dev_sparse_count], 1;
	mul.wide.s32 	%rd70, %r110, 24;
	add.s64 	%rd71, %rd1, %rd70;
	st.global.f64 	[%rd71], %fd4;
	add.s64 	%rd72, %rd39, 1;
	cvt.rn.f64.s64 	%fd101, %rd72;
	st.global.f64 	[%rd71+8], %fd101;
	st.global.f64 	[%rd71+16], %fd160;
$L__BB4_30:
	mov.f64 	%fd162, 0d0000000000000000;
	@%p23 bra 	$L__BB4_34;
	mov.f64 	%fd162, 0d0000000000000000;
	mov.b32 	%r162, 0;
$L__BB4_32:
	shl.b32 	%r112, %r162, 3;
	add.s32 	%r113, %r5, %r112;
	ld.shared.f64 	%fd104, [%r113];
	add.s32 	%r114, %r7, %r112;
	ld.shared.f64 	%fd105, [%r114+32];
	sub.f64 	%fd106, %fd104, %fd105;
	fma.rn.f64 	%fd162, %fd106, %fd106, %fd162;
	setp.gt.f64 	%p38, %fd162, %fd1;
	@%p38 bra 	$L__BB4_39;
	add.s32 	%r162, %r162, 1;
	setp.ne.s32 	%p39, %r162, %r17;
	@%p39 bra 	$L__BB4_32;
$L__BB4_34:
	neg.f64 	%fd107, %fd162;
	div.rn.f64 	%fd24, %fd107, %fd3;
	fma.rn.f64 	%fd108, %fd24, 0d3FF71547652B82FE, 0d4338000000000000;
	{
	.reg .b32 %temp; 
	mov.b64 	{%r30, %temp}, %fd108;
	}
	mov.f64 	%fd109, 0dC338000000000000;
	add.rn.f64 	%fd110, %fd108, %fd109;
	fma.rn.f64 	%fd111, %fd110, 0dBFE62E42FEFA39EF, %fd24;
	fma.rn.f64 	%fd112, %fd110, 0dBC7ABC9E3B39803F, %fd111;
	fma.rn.f64 	%fd113, %fd112, 0d3E5ADE1569CE2BDF, 0d3E928AF3FCA213EA;
	fma.rn.f64 	%fd114, %fd113, %fd112, 0d3EC71DEE62401315;
	fma.rn.f64 	%fd115, %fd114, %fd112, 0d3EFA01997C89EB71;
	fma.rn.f64 	%fd116, %fd115, %fd112, 0d3F2A01A014761F65;
	fma.rn.f64 	%fd117, %fd116, %fd112, 0d3F56C16C1852B7AF;
	fma.rn.f64 	%fd118, %fd117, %fd112, 0d3F81111111122322;
	fma.rn.f64 	%fd119, %fd118, %fd112, 0d3FA55555555502A1;
	fma.rn.f64 	%fd120, %fd119, %fd112, 0d3FC5555555555511;
	fma.rn.f64 	%fd121, %fd120, %fd112, 0d3FE000000000000B;
	fma.rn.f64 	%fd122, %fd121, %fd112, 0d3FF0000000000000;
	fma.rn.f64 	%fd123, %fd122, %fd112, 0d3FF0000000000000;
	{
	.reg .b32 %temp; 
	mov.b64 	{%r31, %temp}, %fd123;
	}
	{
	.reg .b32 %temp; 
	mov.b64 	{%temp, %r32}, %fd123;
	}
	shl.b32 	%r115, %r30, 20;
	add.s32 	%r116, %r115, %r32;
	mov.b64 	%fd163, {%r31, %r116};
	{
	.reg .b32 %temp; 
	mov.b64 	{%temp, %r117}, %fd24;
	}
	mov.b32 	%f7, %r117;
	abs.f32 	%f3, %f7;
	setp.lt.f32 	%p40, %f3, 0f4086232B;
	@%p40 bra 	$L__BB4_37;
	setp.lt.f64 	%p41, %fd24, 0d0000000000000000;
	add.f64 	%fd124, %fd24, 0d7FF0000000000000;
	selp.f64 	%fd163, 0d0000000000000000, %fd124, %p41;
	setp.geu.f32 	%p42, %f3, 0f40874800;
	@%p42 bra 	$L__BB4_37;
	shr.u32 	%r118, %r30, 31;
	add.s32 	%r119, %r30, %r118;
	shr.s32 	%r120, %r119, 1;
	shl.b32 	%r121, %r120, 20;
	add.s32 	%r122, %r32, %r121;
	mov.b64 	%fd125, {%r31, %r122};
	sub.s32 	%r123, %r30, %r120;
	shl.b32 	%r124, %r123, 20;
	add.s32 	%r125, %r124, 1072693248;
	mov.b32 	%r126, 0;
	mov.b64 	%fd126, {%r126, %r125};
	mul.f64 	%fd163, %fd126, %fd125;
$L__BB4_37:
	setp.eq.f64 	%p43, %fd163, 0d0000000000000000;
	@%p43 bra 	$L__BB4_39;
	atom.global.add.u32 	%r127, [dev_sparse_count], 1;
	mul.wide.s32 	%rd73, %r127, 24;
	add.s64 	%rd74, %rd1, %rd73;
	st.global.f64 	[%rd74], %fd4;
	add.s64 	%rd75, %rd39, 2;
	cvt.rn.f64.s64 	%fd127, %rd75;
	st.global.f64 	[%rd74+8], %fd127;
	st.global.f64 	[%rd74+16], %fd163;
$L__BB4_39:
	mov.f64 	%fd165, 0d0000000000000000;
	@%p23 bra 	$L__BB4_43;
	mov.f64 	%fd165, 0d0000000000000000;
	mov.b32 	%r163, 0;
$L__BB4_41:
	shl.b32 	%r129, %r163, 3;
	add.s32 	%r130, %r5, %r129;
	ld.shared.f64 	%fd130, [%r130];
	add.s32 	%r131, %r7, %r129;
	ld.shared.f64 	%fd131, [%r131+48];
	sub.f64 	%fd132, %fd130, %fd131;
	fma.rn.f64 	%fd165, %fd132, %fd132, %fd165;
	setp.gt.f64 	%p45, %fd165, %fd1;
	@%p45 bra 	$L__BB4_48;
	add.s32 	%r163, %r163, 1;
	setp.ne.s32 	%p46, %r163, %r17;
	@%p46 bra 	$L__BB4_41;
$L__BB4_43:
	neg.f64 	%fd133, %fd165;
	div.rn.f64 	%fd32, %fd133, %fd3;
	fma.rn.f64 	%fd134, %fd32, 0d3FF71547652B82FE, 0d4338000000000000;
	{
	.reg .b32 %temp; 
	mov.b64 	{%r35, %temp}, %fd134;
	}
	mov.f64 	%fd135, 0dC338000000000000;
	add.rn.f64 	%fd136, %fd134, %fd135;
	fma.rn.f64 	%fd137, %fd136, 0dBFE62E42FEFA39EF, %fd32;
	fma.rn.f64 	%fd138, %fd136, 0dBC7ABC9E3B39803F, %fd137;
	fma.rn.f64 	%fd139, %fd138, 0d3E5ADE1569CE2BDF, 0d3E928AF3FCA213EA;
	fma.rn.f64 	%fd140, %fd139, %fd138, 0d3EC71DEE62401315;
	fma.rn.f64 	%fd141, %fd140, %fd138, 0d3EFA01997C89EB71;
	fma.rn.f64 	%fd142, %fd141, %fd138, 0d3F2A01A014761F65;
	fma.rn.f64 	%fd143, %fd142, %fd138, 0d3F56C16C1852B7AF;
	fma.rn.f64 	%fd144, %fd143, %fd138, 0d3F81111111122322;
	fma.rn.f64 	%fd145, %fd144, %fd138, 0d3FA55555555502A1;
	fma.rn.f64 	%fd146, %fd145, %fd138, 0d3FC5555555555511;
	fma.rn.f64 	%fd147, %fd146, %fd138, 0d3FE000000000000B;
	fma.rn.f64 	%fd148, %fd147, %fd138, 0d3FF0000000000000;
	fma.rn.f64 	%fd149, %fd148, %fd138, 0d3FF0000000000000;
	{
	.reg .b32 %temp; 
	mov.b64 	{%r36, %temp}, %fd149;
	}
	{
	.reg .b32 %temp; 
	mov.b64 	{%temp, %r37}, %fd149;
	}
	shl.b32 	%r132, %r35, 20;
	add.s32 	%r133, %r132, %r37;
	mov.b64 	%fd166, {%r36, %r133};
	{
	.reg .b32 %temp; 
	mov.b64 	{%temp, %r134}, %fd32;
	}
	mov.b32 	%f8, %r134;
	abs.f32 	%f4, %f8;
	setp.lt.f32 	%p47, %f4, 0f4086232B;
	@%p47 bra 	$L__BB4_46;
	setp.lt.f64 	%p48, %fd32, 0d0000000000000000;
	add.f64 	%fd150, %fd32, 0d7FF0000000000000;
	selp.f64 	%fd166, 0d0000000000000000, %fd150, %p48;
	setp.geu.f32 	%p49, %f4, 0f40874800;
	@%p49 bra 	$L__BB4_46;
	shr.u32 	%r135, %r35, 31;
	add.s32 	%r136, %r35, %r135;
	shr.s32 	%r137, %r136, 1;
	shl.b32 	%r138, %r137, 20;
	add.s32 	%r139, %r37, %r138;
	mov.b64 	%fd151, {%r36, %r139};
	sub.s32 	%r140, %r35, %r137;
	shl.b32 	%r141, %r140, 20;
	add.s32 	%r142, %r141, 1072693248;
	mov.b32 	%r143, 0;
	mov.b64 	%fd152, {%r143, %r142};
	mul.f64 	%fd166, %fd152, %fd151;
$L__BB4_46:
	setp.eq.f64 	%p50, %fd166, 0d0000000000000000;
	@%p50 bra 	$L__BB4_48;
	atom.global.add.u32 	%r144, [dev_sparse_count], 1;
	mul.wide.s32 	%rd76, %r144, 24;
	add.s64 	%rd77, %rd1, %rd76;
	st.global.f64 	[%rd77], %fd4;
	add.s64 	%rd78, %rd39, 3;
	cvt.rn.f64.s64 	%fd153, %rd78;
	st.global.f64 	[%rd77+8], %fd153;
	st.global.f64 	[%rd77+16], %fd166;
$L__BB4_48:
	mov.u32 	%r145, %nctaid.x;
	cvt.u64.u32 	%rd79, %r145;
	add.s64 	%rd86, %rd86, %rd79;
	cvt.s64.s32 	%rd21, %r3;
	or.b64  	%rd80, %rd86, %rd21;
	and.b64  	%rd81, %rd80, -4294967296;
	setp.ne.s64 	%p51, %rd81, 0;
	@%p51 bra 	$L__BB4_50;
	cvt.u32.u64 	%r146, %rd21;
	cvt.u32.u64 	%r147, %rd86;
	div.u32 	%r148, %r147, %r146;
	mul.lo.s32 	%r149, %r148, %r146;
	sub.s32 	%r150, %r147, %r149;
	cvt.u64.u32 	%rd90, %r148;
	cvt.u64.u32 	%rd85, %r150;
	bra.uni 	$L__BB4_51;
$L__BB4_50:
	div.s64 	%rd90, %rd86, %rd21;
	mul.lo.s64 	%rd82, %rd90, %rd21;
	sub.s64 	%rd85, %rd86, %rd82;
$L__BB4_51:
	shl.b64 	%rd83, %rd90, 4;
	add.s64 	%rd87, %rd83, %rd4;
	cvt.s64.s32 	%rd84, %r49;
	setp.eq.s64 	%p52, %rd85, %rd84;
	ld.global.u32 	%r156, [dev_rows];
	shl.b32 	%r154, %r49, 4;
	or.b32  	%r155, %r154, 2;
	setp.lt.s32 	%p53, %r156, %r155;
	and.pred  	%p57, %p52, %p53;
	setp.eq.s64 	%p54, %rd90, %rd84;
	and.pred  	%p56, %p54, %p53;
	cvt.rn.f64.u64 	%fd154, %rd86;
	setp.lt.f64 	%p55, %fd154, %fd2;
	@%p55 bra 	$L__BB4_2;
$L__BB4_52:
	ret;

}
.func  (.param .b64 func_retval0) __internal_accurate_pow(
	.param .b64 __internal_accurate_pow_param_0
)
{
	.reg .pred 	%p<8>;
	.reg .b32 	%r<49>;
	.reg .b32 	%f<3>;
	.reg .b64 	%fd<109>;

	ld.param.f64 	%fd10, [__internal_accurate_pow_param_0];
	{
	.reg .b32 %temp; 
	mov.b64 	{%temp, %r46}, %fd10;
	}
	{
	.reg .b32 %temp; 
	mov.b64 	{%r45, %temp}, %fd10;
	}
	shr.u32 	%r47, %r46, 20;
	setp.gt.u32 	%p1, %r46, 1048575;
	@%p1 bra 	$L__BB5_2;
	mul.f64 	%fd11, %fd10, 0d4350000000000000;
	{
	.reg .b32 %temp; 
	mov.b64 	{%temp, %r46}, %fd11;
	}
	{
	.reg .b32 %temp; 
	mov.b64 	{%r45, %temp}, %fd11;
	}
	shr.u32 	%r16, %r46, 20;
	add.s32 	%r47, %r16, -54;
$L__BB5_2:
	add.s32 	%r48, %r47, -1023;
	and.b32  	%r17, %r46, -2146435073;
	or.b32  	%r18, %r17, 1072693248;
	mov.b64 	%fd107, {%r45, %r18};
	setp.lt.u32 	%p2, %r18, 1073127583;
	@%p2 bra 	$L__BB5_4;
	{
	.reg .b32 %temp; 
	mov.b64 	{%r19, %temp}, %fd107;
	}
	{
	.reg .b32 %temp; 
	mov.b64 	{%temp, %r20}, %fd107;
	}
	add.s32 	%r21, %r20, -1048576;
	mov.b64 	%fd107, {%r19, %r21};
	add.s32 	%r48, %r47, -1022;
$L__BB5_4:
	add.f64 	%fd12, %fd107, 0dBFF0000000000000;
	add.f64 	%fd13, %fd107, 0d3FF0000000000000;
	rcp.approx.ftz.f64 	%fd14, %fd13;
	neg.f64 	%fd15, %fd13;
	fma.rn.f64 	%fd16, %fd15, %fd14, 0d3FF0000000000000;
	fma.rn.f64 	%fd17, %fd16, %fd16, %fd16;
	fma.rn.f64 	%fd18, %fd17, %fd14, %fd14;
	mul.f64 	%fd19, %fd12, %fd18;
	fma.rn.f64 	%fd20, %fd12, %fd18, %fd19;
	mul.f64 	%fd21, %fd20, %fd20;
	fma.rn.f64 	%fd22, %fd21, 0d3EB0F5FF7D2CAFE2, 0d3ED0F5D241AD3B5A;
	fma.rn.f64 	%fd23, %fd22, %fd21, 0d3EF3B20A75488A3F;
	fma.rn.f64 	%fd24, %fd23, %fd21, 0d3F1745CDE4FAECD5;
	fma.rn.f64 	%fd25, %fd24, %fd21, 0d3F3C71C7258A578B;
	fma.rn.f64 	%fd26, %fd25, %fd21, 0d3F6249249242B910;
	fma.rn.f64 	%fd27, %fd26, %fd21, 0d3F89999999999DFB;
	sub.f64 	%fd28, %fd12, %fd20;
	add.f64 	%fd29, %fd28, %fd28;
	neg.f64 	%fd30, %fd20;
	fma.rn.f64 	%fd31, %fd30, %fd12, %fd29;
	mul.f64 	%fd32, %fd18, %fd31;
	fma.rn.f64 	%fd33, %fd21, %fd27, 0d3FB5555555555555;
	mov.f64 	%fd34, 0d3FB5555555555555;
	sub.f64 	%fd35, %fd34, %fd33;
	fma.rn.f64 	%fd36, %fd21, %fd27, %fd35;
	add.f64 	%fd37, %fd36, 0dBC46A4CB00B9E7B0;
	add.f64 	%fd38, %fd33, %fd37;
	sub.f64 	%fd39, %fd33, %fd38;
	add.f64 	%fd40, %fd37, %fd39;
	mul.rn.f64 	%fd41, %fd20, %fd20;
	neg.f64 	%fd42, %fd41;
	fma.rn.f64 	%fd43, %fd20, %fd20, %fd42;
	{
	.reg .b32 %temp; 
	mov.b64 	{%r22, %temp}, %fd32;
	}
	{
	.reg .b32 %temp; 
	mov.b64 	{%temp, %r23}, %fd32;
	}
	add.s32 	%r24, %r23, 1048576;
	mov.b64 	%fd44, {%r22, %r24};
	fma.rn.f64 	%fd45, %fd20, %fd44, %fd43;
	mul.rn.f64 	%fd46, %fd41, %fd20;
	neg.f64 	%fd47, %fd46;
	fma.rn.f64 	%fd48, %fd41, %fd20, %fd47;
	fma.rn.f64 	%fd49, %fd41, %fd32, %fd48;
	fma.rn.f64 	%fd50, %fd45, %fd20, %fd49;
	mul.rn.f64 	%fd51, %fd38, %fd46;
	neg.f64 	%fd52, %fd51;
	fma.rn.f64 	%fd53, %fd38, %fd46, %fd52;
	fma.rn.f64 	%fd54, %fd38, %fd50, %fd53;
	fma.rn.f64 	%fd55, %fd40, %fd46, %fd54;
	add.f64 	%fd56, %fd51, %fd55;
	sub.f64 	%fd57, %fd51, %fd56;
	add.f64 	%fd58, %fd55, %fd57;
	add.f64 	%fd59, %fd20, %fd56;
	sub.f64 	%fd60, %fd20, %fd59;
	add.f64 	%fd61, %fd56, %fd60;
	add.f64 	%fd62, %fd58, %fd61;
	add.f64 	%fd63, %fd32, %fd62;
	add.f64 	%fd64, %fd59, %fd63;
	sub.f64 	%fd65, %fd59, %fd64;
	add.f64 	%fd66, %fd63, %fd65;
	xor.b32  	%r25, %r48, -2147483648;
	mov.b32 	%r26, 1127219200;
	mov.b64 	%fd67, {%r25, %r26};
	mov.b32 	%r27, -2147483648;
	mov.b64 	%fd68, {%r27, %r26};
	sub.f64 	%fd69, %fd67, %fd68;
	fma.rn.f64 	%fd70, %fd69, 0d3FE62E42FEFA39EF, %fd64;
	fma.rn.f64 	%fd71, %fd69, 0dBFE62E42FEFA39EF, %fd70;
	sub.f64 	%fd72, %fd71, %fd64;
	sub.f64 	%fd73, %fd66, %fd72;
	fma.rn.f64 	%fd74, %fd69, 0d3C7ABC9E3B39803F, %fd73;
	add.f64 	%fd75, %fd70, %fd74;
	sub.f64 	%fd76, %fd70, %fd75;
	add.f64 	%fd77, %fd74, %fd76;
	mov.f64 	%fd78, 0d4000000000000000;
	{
	.reg .b32 %temp; 
	mov.b64 	{%temp, %r28}, %fd78;
	}
	{
	.reg .b32 %temp; 
	mov.b64 	{%r29, %temp}, %fd78;
	}
	shl.b32 	%r30, %r28, 1;
	setp.gt.u32 	%p3, %r30, -33554433;
	and.b32  	%r31, %r28, -15728641;
	selp.b32 	%r32, %r31, %r28, %p3;
	mov.b64 	%fd79, {%r29, %r32};
	mul.rn.f64 	%fd80, %fd75, %fd79;
	neg.f64 	%fd81, %fd80;
	fma.rn.f64 	%fd82, %fd75, %fd79, %fd81;
	fma.rn.f64 	%fd83, %fd77, %fd79, %fd82;
	add.f64 	%fd4, %fd80, %fd83;
	sub.f64 	%fd84, %fd80, %fd4;
	add.f64 	%fd5, %fd83, %fd84;
	fma.rn.f64 	%fd85, %fd4, 0d3FF71547652B82FE, 0d4338000000000000;
	{
	.reg .b32 %temp; 
	mov.b64 	{%r13, %temp}, %fd85;
	}
	mov.f64 	%fd86, 0dC338000000000000;
	add.rn.f64 	%fd87, %fd85, %fd86;
	fma.rn.f64 	%fd88, %fd87, 0dBFE62E42FEFA39EF, %fd4;
	fma.rn.f64 	%fd89, %fd87, 0dBC7ABC9E3B39803F, %fd88;
	fma.rn.f64 	%fd90, %fd89, 0d3E5ADE1569CE2BDF, 0d3E928AF3FCA213EA;
	fma.rn.f64 	%fd91, %fd90, %fd89, 0d3EC71DEE62401315;
	fma.rn.f64 	%fd92, %fd91, %fd89, 0d3EFA01997C89EB71;
	fma.rn.f64 	%fd93, %fd92, %fd89, 0d3F2A01A014761F65;
	fma.rn.f64 	%fd94, %fd93, %fd89, 0d3F56C16C1852B7AF;
	fma.rn.f64 	%fd95, %fd94, %fd89, 0d3F81111111122322;
	fma.rn.f64 	%fd96, %fd95, %fd89, 0d3FA55555555502A1;
	fma.rn.f64 	%fd97, %fd96, %fd89, 0d3FC5555555555511;
	fma.rn.f64 	%fd98, %fd97, %fd89, 0d3FE000000000000B;
	fma.rn.f64 	%fd99, %fd98, %fd89, 0d3FF0000000000000;
	fma.rn.f64 	%fd100, %fd99, %fd89, 0d3FF0000000000000;
	{
	.reg .b32 %temp; 
	mov.b64 	{%r14, %temp}, %fd100;
	}
	{
	.reg .b32 %temp; 
	mov.b64 	{%temp, %r15}, %fd100;
	}
	shl.b32 	%r33, %r13, 20;
	add.s32 	%r34, %r33, %r15;
	mov.b64 	%fd108, {%r14, %r34};
	{
	.reg .b32 %temp; 
	mov.b64 	{%temp, %r35}, %fd4;
	}
	mov.b32 	%f2, %r35;
	abs.f32 	%f1, %f2;
	setp.lt.f32 	%p4, %f1, 0f4086232B;
	@%p4 bra 	$L__BB5_7;
	setp.lt.f64 	%p5, %fd4, 0d0000000000000000;
	add.f64 	%fd101, %fd4, 0d7FF0000000000000;
	selp.f64 	%fd108, 0d0000000000000000, %fd101, %p5;
	setp.geu.f32 	%p6, %f1, 0f40874800;
	@%p6 bra 	$L__BB5_7;
	shr.u32 	%r36, %r13, 31;
	add.s32 	%r37, %r13, %r36;
	shr.s32 	%r38, %r37, 1;
	shl.b32 	%r39, %r38, 20;
	add.s32 	%r40, %r15, %r39;
	mov.b64 	%fd102, {%r14, %r40};
	sub.s32 	%r41, %r13, %r38;
	shl.b32 	%r42, %r41, 20;
	add.s32 	%r43, %r42, 1072693248;
	mov.b32 	%r44, 0;
	mov.b64 	%fd103, {%r44, %r43};
	mul.f64 	%fd108, %fd103, %fd102;
$L__BB5_7:
	abs.f64 	%fd104, %fd108;
	setp.eq.f64 	%p7, %fd104, 0d7FF0000000000000;
	fma.rn.f64 	%fd105, %fd108, %fd5, %fd108;
	selp.f64 	%fd106, %fd108, %fd105, %p7;
	st.param.f64 	[func_retval0], %fd106;
	ret;

}


// ===== COMPILED SASS (sm_100) =====

	.target	sm_100

	.elftype	@"ET_EXEC"


//--------------------- .note.nv.tkinfo           --------------------------
	.section	.note.nv.tkinfo,"",@"SHT_NOTE"
	.sectionflags	@"SHF_NOTE_NV_TKINFO"
	.tkinfo
        /*0018*/ 	.word	0x00000002
        /*0030*/ 	.string	""
        /*0030*/ 	.string	"ptxas"
        /*0030*/ 	.string	"Cuda compilation tools, release 13.0, V13.0.88"
        /*0030*/ 	.string	"Build cuda_13.0.r13.0/compiler.36424714_0"
        /*0030*/ 	.string	"-arch sm_100 -m 64 "



//--------------------- .note.nv.cuinfo           --------------------------
	.section	.note.nv.cuinfo,"",@"SHT_NOTE"
	.sectionflags	@"SHF_NOTE_NV_CUINFO"
        /*0018*/ 	.short	0x0002
        /*001a*/ 	.short	0x0064
        /*001c*/ 	.short	0x0082
	.zero		2


//--------------------- .nv.info                  --------------------------
	.section	.nv.info,"",@"SHT_CUDA_INFO"
	.align	4


	//----- nvinfo : EIATTR_REGCOUNT
	.align		4
        /*0000*/ 	.byte	0x04, 0x2f
        /*0002*/ 	.short	(.L_6 - .L_5)
	.align		4
.L_5:
        /*0004*/ 	.word	index@(_Z15multiply_arraysPdS_S_)
        /*0008*/ 	.word	0x00000018


	//----- nvinfo : EIATTR_FRAME_SIZE
	.align		4
.L_6:
        /*000c*/ 	.byte	0x04, 0x11
        /*000e*/ 	.short	(.L_8 - .L_7)
	.align		4
.L_7:
        /*0010*/ 	.word	index@(_Z15multiply_arraysPdS_S_)
        /*0014*/ 	.word	0x00000000


	//----- nvinfo : EIATTR_REGCOUNT
	.align		4
.L_8:
        /*0018*/ 	.byte	0x04, 0x2f
        /*001a*/ 	.short	(.L_10 - .L_9)
	.align		4
.L_9:
        /*001c*/ 	.word	index@(_Z15get_sum_per_rowPdS_)
        /*0020*/ 	.word	0x00000010


	//----- nvinfo : EIATTR_FRAME_SIZE
	.align		4
.L_10:
        /*0024*/ 	.byte	0x04, 0x11
        /*0026*/ 	.short	(.L_12 - .L_11)
	.align		4
.L_11:
        /*0028*/ 	.word	index@(_Z15get_sum_per_rowPdS_)
        /*002c*/ 	.word	0x00000000


	//----- nvinfo : EIATTR_REGCOUNT
	.align		4
.L_12:
        /*0030*/ 	.byte	0x04, 0x2f
        /*0032*/ 	.short	(.L_14 - .L_13)
	.align		4
.L_13:
        /*0034*/ 	.word	index@(_Z10mean_shiftPdS_S_S_)
        /*0038*/ 	.word	0x00000028


	//----- nvinfo : EIATTR_FRAME_SIZE
	.align		4
.L_14:
        /*003c*/ 	.byte	0x04, 0x11
        /*003e*/ 	.short	(.L_16 - .L_15)
	.align		4
.L_15:
        /*0040*/ 	.word	index@($_Z10mean_shiftPdS_S_S_$__internal_accurate_pow)
        /*0044*/ 	.word	0x00000000


	//----- nvinfo : EIATTR_FRAME_SIZE
	.align		4
.L_16:
        /*0048*/ 	.byte	0x04, 0x11
        /*004a*/ 	.short	(.L_18 - .L_17)
	.align		4
.L_17:
        /*004c*/ 	.word	index@($__internal_2_$__cuda_sm20_div_rn_f64_full)
        /*0050*/ 	.word	0x00000000


	//----- nvinfo : EIATTR_FRAME_SIZE
	.align		4
.L_18:
        /*0054*/ 	.byte	0x04, 0x11
        /*0056*/ 	.short	(.L_20 - .L_19)
	.align		4
.L_19:
        /*0058*/ 	.word	index@(_Z10mean_shiftPdS_S_S_)
        /*005c*/ 	.word	0x00000000


	//----- nvinfo : EIATTR_REGCOUNT
	.align		4
.L_20:
        /*0060*/ 	.byte	0x04, 0x2f
        /*0062*/ 	.short	(.L_22 - .L_21)
	.align		4
.L_21:
        /*0064*/ 	.word	index@(_Z13compute_normsPdS_)
        /*0068*/ 	.word	0x00000014


	//----- nvinfo : EIATTR_FRAME_SIZE
	.align		4
.L_22:
        /*006c*/ 	.byte	0x04, 0x11
        /*006e*/ 	.short	(.L_24 - .L_23)
	.align		4
.L_23:
        /*0070*/ 	.word	index@(_Z13compute_normsPdS_)
        /*0074*/ 	.word	0x00000000


	//----- nvinfo : EIATTR_REGCOUNT
	.align		4
.L_24:
        /*0078*/ 	.byte	0x04, 0x2f
        /*007a*/ 	.short	(.L_26 - .L_25)
	.align		4
.L_25:
        /*007c*/ 	.word	index@(_Z14get_exp_sharedPdS_S_)
        /*0080*/ 	.word	0x00000024


	//----- nvinfo : EIATTR_FRAME_SIZE
	.align		4
.L_26:
        /*0084*/ 	.byte	0x04, 0x11
        /*0086*/ 	.short	(.L_28 - .L_27)
	.align		4
.L_27:
        /*0088*/ 	.word	index@($__internal_1_$__cuda_sm20_div_s64)
        /*008c*/ 	.word	0x00000000


	//----- nvinfo : EIATTR_FRAME_SIZE
	.align		4
.L_28:
        /*0090*/ 	.byte	0x04, 0x11
        /*0092*/ 	.short	(.L_30 - .L_29)
	.align		4
.L_29:
        /*0094*/ 	.word	index@($__internal_0_$__cuda_sm20_div_rn_f64_full)
        /*0098*/ 	.word	0x00000000


	//----- nvinfo : EIATTR_FRAME_SIZE
	.align		4
.L_30:
        /*009c*/ 	.byte	0x04, 0x11
        /*009e*/ 	.short	(.L_32 - .L_31)
	.align		4
.L_31:
        /*00a0*/ 	.word	index@(_Z14get_exp_sharedPdS_S_)
        /*00a4*/ 	.word	0x00000000


	//----- nvinfo : EIATTR_MIN_STACK_SIZE
	.align		4
.L_32:
        /*00a8*/ 	.byte	0x04, 0x12
        /*00aa*/ 	.short	(.L_34 - .L_33)
	.align		4
.L_33:
        /*00ac*/ 	.word	index@(_Z14get_exp_sharedPdS_S_)
        /*00b0*/ 	.word	0x00000000


	//----- nvinfo : EIATTR_MIN_STACK_SIZE
	.align		4
.L_34:
        /*00b4*/ 	.byte	0x04, 0x12
        /*00b6*/ 	.short	(.L_36 - .L_35)
	.align		4
.L_35:
        /*00b8*/ 	.word	index@(_Z13compute_normsPdS_)
        /*00bc*/ 	.word	0x00000000


	//----- nvinfo : EIATTR_MIN_STACK_SIZE
	.align		4
.L_36:
        /*00c0*/ 	.byte	0x04, 0x12
        /*00c2*/ 	.short	(.L_38 - .L_37)
	.align		4
.L_37:
        /*00c4*/ 	.word	index@(_Z10mean_shiftPdS_S_S_)
        /*00c8*/ 	.word	0x00000000


	//----- nvinfo : EIATTR_MIN_STACK_SIZE
	.align		4
.L_38:
        /*00cc*/ 	.byte	0x04, 0x12
        /*00ce*/ 	.short	(.L_40 - .L_39)
	.align		4
.L_39:
        /*00d0*/ 	.word	index@(_Z15get_sum_per_rowPdS_)
        /*00d4*/ 	.word	0x00000000


	//----- nvinfo : EIATTR_MIN_STACK_SIZE
	.align		4
.L_40:
        /*00d8*/ 	.byte	0x04, 0x12
        /*00da*/ 	.short	(.L_42 - .L_41)
	.align		4
.L_41:
        /*00dc*/ 	.word	index@(_Z15multiply_arraysPdS_S_)
        /*00e0*/ 	.word	0x00000000
.L_42:


//--------------------- .nv.compat                --------------------------
	.section	.nv.compat,"",@"SHT_CUDA_COMPAT_INFO"
	.align	4
        /*0000*/ 	.byte	0x02, 0x09, 0x00, 0x00, 0x02, 0x02, 0x01, 0x00, 0x02, 0x05, 0x05, 0x00, 0x03, 0x07, 0x01, 0x01
        /*0010*/ 	.byte	0x02, 0x03, 0x00, 0x00, 0x02, 0x06, 0x01, 0x00, 0x04, 0x0b, 0x08, 0x00, 0x01, 0x00, 0x00, 0x00
        /*0020*/ 	.byte	0x00, 0x00, 0x00, 0x00


//--------------------- .nv.info._Z14get_exp_sharedPdS_S_ --------------------------
	.section	.nv.info._Z14get_exp_sharedPdS_S_,"",@"SHT_CUDA_INFO"
	.sectionflags	@""
	.align	4


	//----- nvinfo : EIATTR_CUDA_API_VERSION
	.align		4
        /*0000*/ 	.byte	0x04, 0x37
        /*0002*/ 	.short	(.L_44 - .L_43)
.L_43:
        /*0004*/ 	.word	0x00000082


	//----- nvinfo : EIATTR_KPARAM_INFO
	.align		4
.L_44:
        /*0008*/ 	.byte	0x04, 0x17
        /*000a*/ 	.short	(.L_46 - .L_45)
.L_45:
        /*000c*/ 	.word	0x00000000
        /*0010*/ 	.short	0x0002
        /*0012*/ 	.short	0x0010
        /*0014*/ 	.byte	0x00, 0xf5, 0x21, 0x00


	//----- nvinfo : EIATTR_KPARAM_INFO
	.align		4
.L_46:
        /*0018*/ 	.byte	0x04, 0x17
        /*001a*/ 	.short	(.L_48 - .L_47)
.L_47:
        /*001c*/ 	.word	0x00000000
        /*0020*/ 	.short	0x0001
        /*0022*/ 	.short	0x0008
        /*0024*/ 	.byte	0x00, 0xf5, 0x21, 0x00


	//----- nvinfo : EIATTR_KPARAM_INFO
	.align		4
.L_48:
        /*0028*/ 	.byte	0x04, 0x17
        /*002a*/ 	.short	(.L_50 - .L_49)
.L_49:
        /*002c*/ 	.word	0x00000000
        /*0030*/ 	.short	0x0000
        /*0032*/ 	.short	0x0000
        /*0034*/ 	.byte	0x00, 0xf5, 0x21, 0x00


	//----- nvinfo : EIATTR_SPARSE_MMA_MASK
	.align		4
.L_50:
        /*0038*/ 	.byte	0x03, 0x50
        /*003a*/ 	.short	0x0000


	//----- nvinfo : EIATTR_MAXREG_COUNT
	.align		4
        /*003c*/ 	.byte	0x03, 0x1b
        /*003e*/ 	.short	0x00ff


	//----- nvinfo : EIATTR_NUM_BARRIERS
	.align		4
        /*0040*/ 	.byte	0x02, 0x4c
        /*0042*/ 	.byte	0x01
	.zero		1


	//----- nvinfo : EIATTR_MERCURY_ISA_VERSION
	.align		4
        /*0044*/ 	.byte	0x03, 0x5f
        /*0046*/ 	.short	0x0101


	//----- nvinfo : EIATTR_INT_WARP_WIDE_INSTR_OFFSETS
	.align		4
        /*0048*/ 	.byte	0x04, 0x31
        /*004a*/ 	.short	(.L_52 - .L_51)


	//   ....[0]....
.L_51:
        /*004c*/ 	.word	0x000014c0


	//   ....[1]....
        /*0050*/ 	.word	0x00001570


	//   ....[2]....
        /*0054*/ 	.word	0x00001cb0


	//   ....[3]....
        /*0058*/ 	.word	0x00001d80


	//   ....[4]....
        /*005c*/ 	.word	0x000024c0


	//   ....[5]....
        /*0060*/ 	.word	0x00002590


	//   ....[6]....
        /*0064*/ 	.word	0x00002cc0


	//   ....[7]....
        /*0068*/ 	.word	0x00002d90


	//----- nvinfo : EIATTR_VRC_CTA_INIT_COUNT
	.align		4
.L_52:
        /*006c*/ 	.byte	0x02, 0x4a
	.zero		1
	.zero		1


	//----- nvinfo : EIATTR_EXIT_INSTR_OFFSETS
	.align		4
        /*0070*/ 	.byte	0x04, 0x1c
        /*0072*/ 	.short	(.L_54 - .L_53)


	//   ....[0]....
.L_53:
        /*0074*/ 	.word	0x000002c0


	//   ....[1]....
        /*0078*/ 	.word	0x000031f0


	//----- nvinfo : EIATTR_CRS_STACK_SIZE
	.align		4
.L_54:
        /*007c*/ 	.byte	0x04, 0x1e
        /*007e*/ 	.short	(.L_56 - .L_55)
.L_55:
        /*0080*/ 	.word	0x00000000


	//----- nvinfo : EIATTR_CBANK_PARAM_SIZE
	.align		4
.L_56:
        /*0084*/ 	.byte	0x03, 0x19
        /*0086*/ 	.short	0x0018


	//----- nvinfo : EIATTR_PARAM_CBANK
	.align		4
        /*0088*/ 	.byte	0x04, 0x0a
        /*008a*/ 	.short	(.L_58 - .L_57)
	.align		4
.L_57:
        /*008c*/ 	.word	index@(.nv.constant0._Z14get_exp_sharedPdS_S_)
        /*0090*/ 	.short	0x0380
        /*0092*/ 	.short	0x0018


	//----- nvinfo : EIATTR_SW_WAR
	.align		4
.L_58:
        /*0094*/ 	.byte	0x04, 0x36
        /*0096*/ 	.short	(.L_60 - .L_59)
.L_59:
        /*0098*/ 	.word	0x00000008
.L_60:


//--------------------- .nv.info._Z13compute_normsPdS_ --------------------------
	.section	.nv.info._Z13compute_normsPdS_,"",@"SHT_CUDA_INFO"
	.sectionflags	@""
	.align	4


	//----- nvinfo : EIATTR_CUDA_API_VERSION
	.align		4
        /*0000*/ 	.byte	0x04, 0x37
        /*0002*/ 	.short	(.L_62 - .L_61)
.L_61:
        /*0004*/ 	.word	0x00000082


	//----- nvinfo : EIATTR_KPARAM_INFO
	.align		4
.L_62:
        /*0008*/ 	.byte	0x04, 0x17
        /*000a*/ 	.short	(.L_64 - .L_63)
.L_63:
        /*000c*/ 	.word	0x00000000
        /*0010*/ 	.short	0x0001
        /*0012*/ 	.short	0x0008
        /*0014*/ 	.byte	0x00, 0xf5, 0x21, 0x00


	//----- nvinfo : EIATTR_KPARAM_INFO
	.align		4
.L_64:
        /*0018*/ 	.byte	0x04, 0x17
        /*001a*/ 	.short	(.L_66 - .L_65)
.L_65:
        /*001c*/ 	.word	0x00000000
        /*0020*/ 	.short	0x0000
        /*0022*/ 	.short	0x0000
        /*0024*/ 	.byte	0x00, 0xf5, 0x21, 0x00


	//----- nvinfo : EIATTR_SPARSE_MMA_MASK
	.align		4
.L_66:
        /*0028*/ 	.byte	0x03, 0x50
        /*002a*/ 	.short	0x0000


	//----- nvinfo : EIATTR_MAXREG_COUNT
	.align		4
        /*002c*/ 	.byte	0x03, 0x1b
        /*002e*/ 	.short	0x00ff


	//----- nvinfo : EIATTR_NUM_BARRIERS
	.align		4
        /*0030*/ 	.byte	0x02, 0x4c
        /*0032*/ 	.byte	0x01
	.zero		1


	//----- nvinfo : EIATTR_MERCURY_ISA_VERSION
	.align		4
        /*0034*/ 	.byte	0x03, 0x5f
        /*0036*/ 	.short	0x0101


	//----- nvinfo : EIATTR_VRC_CTA_INIT_COUNT
	.align		4
        /*0038*/ 	.byte	0x02, 0x4a
	.zero		1
	.zero		1


	//----- nvinfo : EIATTR_EXIT_INSTR_OFFSETS
	.align		4
        /*003c*/ 	.byte	0x04, 0x1c
        /*003e*/ 	.short	(.L_68 - .L_67)


	//   ....[0]....
.L_67:
        /*0040*/ 	.word	0x000000a0


	//   ....[1]....
        /*0044*/ 	.word	0x00000370


	//   ....[2]....
        /*0048*/ 	.word	0x000003e0


	//----- nvinfo : EIATTR_CRS_STACK_SIZE
	.align		4
.L_68:
        /*004c*/ 	.byte	0x04, 0x1e
        /*004e*/ 	.short	(.L_70 - .L_69)
.L_69:
        /*0050*/ 	.word	0x00000000


	//----- nvinfo : EIATTR_CBANK_PARAM_SIZE
	.align		4
.L_70:
        /*0054*/ 	.byte	0x03, 0x19
        /*0056*/ 	.short	0x0010


	//----- nvinfo : EIATTR_PARAM_CBANK
	.align		4
        /*0058*/ 	.byte	0x04, 0x0a
        /*005a*/ 	.short	(.L_72 - .L_71)
	.align		4
.L_71:
        /*005c*/ 	.word	index@(.nv.constant0._Z13compute_normsPdS_)
        /*0060*/ 	.short	0x0380
        /*0062*/ 	.short	0x0010


	//----- nvinfo : EIATTR_SW_WAR
	.align		4
.L_72:
        /*0064*/ 	.byte	0x04, 0x36
        /*0066*/ 	.short	(.L_74 - .L_73)
.L_73:
        /*0068*/ 	.word	0x00000008
.L_74:


//--------------------- .nv.info._Z10mean_shiftPdS_S_S_ --------------------------
	.section	.nv.info._Z10mean_shiftPdS_S_S_,"",@"SHT_CUDA_INFO"
	.sectionflags	@""
	.align	4


	//----- nvinfo : EIATTR_CUDA_API_VERSION
	.align		4
        /*0000*/ 	.byte	0x04, 0x37
        /*0002*/ 	.short	(.L_76 - .L_75)
.L_75:
        /*0004*/ 	.word	0x00000082


	//----- nvinfo : EIATTR_KPARAM_INFO
	.align		4
.L_76:
        /*0008*/ 	.byte	0x04, 0x17
        /*000a*/ 	.short	(.L_78 - .L_77)
.L_77:
        /*000c*/ 	.word	0x00000000
        /*0010*/ 	.short	0x0003
        /*0012*/ 	.short	0x0018
        /*0014*/ 	.byte	0x00, 0xf5, 0x21, 0x00


	//----- nvinfo : EIATTR_KPARAM_INFO
	.align		4
.L_78:
        /*0018*/ 	.byte	0x04, 0x17
        /*001a*/ 	.short	(.L_80 - .L_79)
.L_79:
        /*001c*/ 	.word	0x00000000
        /*0020*/ 	.short	0x0002
        /*0022*/ 	.short	0x0010
        /*0024*/ 	.byte	0x00, 0xf5, 0x21, 0x00


	//----- nvinfo : EIATTR_KPARAM_INFO
	.align		4
.L_80:
        /*0028*/ 	.byte	0x04, 0x17
        /*002a*/ 	.short	(.L_82 - .L_81)
.L_81:
        /*002c*/ 	.word	0x00000000
        /*0030*/ 	.short	0x0001
        /*0032*/ 	.short	0x0008
        /*0034*/ 	.byte	0x00, 0xf5, 0x21, 0x00


	//----- nvinfo : EIATTR_KPARAM_INFO
	.align		4
.L_82:
        /*0038*/ 	.byte	0x04, 0x17
        /*003a*/ 	.short	(.L_84 - .L_83)
.L_83:
        /*003c*/ 	.word	0x00000000
        /*0040*/ 	.short	0x0000
        /*0042*/ 	.short	0x0000
        /*0044*/ 	.byte	0x00, 0xf5, 0x21, 0x00


	//----- nvinfo : EIATTR_SPARSE_MMA_MASK
	.align		4
.L_84:
        /*0048*/ 	.byte	0x03, 0x50
        /*004a*/ 	.short	0x0000


	//----- nvinfo : EIATTR_MAXREG_COUNT
	.align		4
        /*004c*/ 	.byte	0x03, 0x1b
        /*004e*/ 	.short	0x00ff


	//----- nvinfo : EIATTR_MERCURY_ISA_VERSION
	.align		4
        /*0050*/ 	.byte	0x03, 0x5f
        /*0052*/ 	.short	0x0101


	//----- nvinfo : EIATTR_VRC_CTA_INIT_COUNT
	.align		4
        /*0054*/ 	.byte	0x02, 0x4a
	.zero		1
	.zero		1


	//----- nvinfo : EIATTR_EXIT_INSTR_OFFSETS
	.align		4
        /*0058*/ 	.byte	0x04, 0x1c
        /*005a*/ 	.short	(.L_86 - .L_85)


	//   ....[0]....
.L_85:
        /*005c*/ 	.word	0x00000110


	//   ....[1]....
        /*0060*/ 	.word	0x00000680


	//----- nvinfo : EIATTR_CRS_STACK_SIZE
	.align		4
.L_86:
        /*0064*/ 	.byte	0x04, 0x1e
        /*0066*/ 	.short	(.L_88 - .L_87)
.L_87:
        /*0068*/ 	.word	0x00000000


	//----- nvinfo : EIATTR_CBANK_PARAM_SIZE
	.align		4
.L_88:
        /*006c*/ 	.byte	0x03, 0x19
        /*006e*/ 	.short	0x0020


	//----- nvinfo : EIATTR_PARAM_CBANK
	.align		4
        /*0070*/ 	.byte	0x04, 0x0a
        /*0072*/ 	.short	(.L_90 - .L_89)
	.align		4
.L_89:
        /*0074*/ 	.word	index@(.nv.constant0._Z10mean_shiftPdS_S_S_)
        /*0078*/ 	.short	0x0380
        /*007a*/ 	.short	0x0020


	//----- nvinfo : EIATTR_SW_WAR
	.align		4
.L_90:
        /*007c*/ 	.byte	0x04, 0x36
        /*007e*/ 	.short	(.L_92 - .L_91)
.L_91:
        /*0080*/ 	.word	0x00000008
.L_92:


//--------------------- .nv.info._Z15get_sum_per_rowPdS_ --------------------------
	.section	.nv.info._Z15get_sum_per_rowPdS_,"",@"SHT_CUDA_INFO"
	.sectionflags	@""
	.align	4


	//----- nvinfo : EIATTR_CUDA_API_VERSION
	.align		4
        /*0000*/ 	.byte	0x04, 0x37
        /*0002*/ 	.short	(.L_94 - .L_93)
.L_93:
        /*0004*/ 	.word	0x00000082


	//----- nvinfo : EIATTR_KPARAM_INFO
	.align		4
.L_94:
        /*0008*/ 	.byte	0x04, 0x17
        /*000a*/ 	.short	(.L_96 - .L_95)
.L_95:
        /*000c*/ 	.word	0x00000000
        /*0010*/ 	.short	0x0001
        /*0012*/ 	.short	0x0008
        /*0014*/ 	.byte	0x00, 0xf5, 0x21, 0x00


	//----- nvinfo : EIATTR_KPARAM_INFO
	.align		4
.L_96:
        /*0018*/ 	.byte	0x04, 0x17
        /*001a*/ 	.short	(.L_98 - .L_97)
.L_97:
        /*001c*/ 	.word	0x00000000
        /*0020*/ 	.short	0x0000
        /*0022*/ 	.short	0x0000
        /*0024*/ 	.byte	0x00, 0xf5, 0x21, 0x00


	//----- nvinfo : EIATTR_SPARSE_MMA_MASK
	.align		4
.L_98:
        /*0028*/ 	.byte	0x03, 0x50
        /*002a*/ 	.short	0x0000


	//----- nvinfo : EIATTR_MAXREG_COUNT
	.align		4
        /*002c*/ 	.byte	0x03, 0x1b
        /*002e*/ 	.short	0x00ff


	//----- nvinfo : EIATTR_MERCURY_ISA_VERSION
	.align		4
        /*0030*/ 	.byte	0x03, 0x5f
        /*0032*/ 	.short	0x0101


	//----- nvinfo : EIATTR_VRC_CTA_INIT_COUNT
	.align		4
        /*0034*/ 	.byte	0x02, 0x4a
	.zero		1
	.zero		1


	//----- nvinfo : EIATTR_EXIT_INSTR_OFFSETS
	.align		4
        /*0038*/ 	.byte	0x04, 0x1c
        /*003a*/ 	.short	(.L_100 - .L_99)


	//   ....[0]....
.L_99:
        /*003c*/ 	.word	0x00000090


	//   ....[1]....
        /*0040*/ 	.word	0x000001a0


	//----- nvinfo : EIATTR_CRS_STACK_SIZE
	.align		4
.L_100:
        /*0044*/ 	.byte	0x04, 0x1e
        /*0046*/ 	.short	(.L_102 - .L_101)
.L_101:
        /*0048*/ 	.word	0x00000000


	//----- nvinfo : EIATTR_CBANK_PARAM_SIZE
	.align		4
.L_102:
        /*004c*/ 	.byte	0x03, 0x19
        /*004e*/ 	.short	0x0010


	//----- nvinfo : EIATTR_PARAM_CBANK
	.align		4
        /*0050*/ 	.byte	0x04, 0x0a
        /*0052*/ 	.short	(.L_104 - .L_103)
	.align		4
.L_103:
        /*0054*/ 	.word	index@(.nv.constant0._Z15get_sum_per_rowPdS_)
        /*0058*/ 	.short	0x0380
        /*005a*/ 	.short	0x0010


	//----- nvinfo : EIATTR_SW_WAR
	.align		4
.L_104:
        /*005c*/ 	.byte	0x04, 0x36
        /*005e*/ 	.short	(.L_106 - .L_105)
.L_105:
        /*0060*/ 	.word	0x00000008
.L_106:


//--------------------- .nv.info._Z15multiply_arraysPdS_S_ --------------------------
	.section	.nv.info._Z15multiply_arraysPdS_S_,"",@"SHT_CUDA_INFO"
	.sectionflags	@""
	.align	4


	//----- nvinfo : EIATTR_CUDA_API_VERSION
	.align		4
        /*0000*/ 	.byte	0x04, 0x37
        /*0002*/ 	.short	(.L_108 - .L_107)
.L_107:
        /*0004*/ 	.word	0x00000082


	//----- nvinfo : EIATTR_KPARAM_INFO
	.align		4
.L_108:
        /*0008*/ 	.byte	0x04, 0x17
        /*000a*/ 	.short	(.L_110 - .L_109)
.L_109:
        /*000c*/ 	.word	0x00000000
        /*0010*/ 	.short	0x0002
        /*0012*/ 	.short	0x0010
        /*0014*/ 	.byte	0x00, 0xf5, 0x21, 0x00


	//----- nvinfo : EIATTR_KPARAM_INFO
	.align		4
.L_110:
        /*0018*/ 	.byte	0x04, 0x17
        /*001a*/ 	.short	(.L_112 - .L_111)
.L_111:
        /*001c*/ 	.word	0x00000000
        /*0020*/ 	.short	0x0001
        /*0022*/ 	.short	0x0008
        /*0024*/ 	.byte	0x00, 0xf5, 0x21, 0x00


	//----- nvinfo : EIATTR_KPARAM_INFO
	.align		4
.L_112:
        /*0028*/ 	.byte	0x04, 0x17
        /*002a*/ 	.short	(.L_114 - .L_113)
.L_113:
        /*002c*/ 	.word	0x00000000
        /*0030*/ 	.short	0x0000
        /*0032*/ 	.short	0x0000
        /*0034*/ 	.byte	0x00, 0xf5, 0x21, 0x00


	//----- nvinfo : EIATTR_SPARSE_MMA_MASK
	.align		4
.L_114:
        /*0038*/ 	.byte	0x03, 0x50
        /*003a*/ 	.short	0x0000


	//----- nvinfo : EIATTR_MAXREG_COUNT
	.align		4
        /*003c*/ 	.byte	0x03, 0x1b
        /*003e*/ 	.short	0x00ff


	//----- nvinfo : EIATTR_MERCURY_ISA_VERSION
	.align		4
        /*0040*/ 	.byte	0x03, 0x5f
        /*0042*/ 	.short	0x0101


	//----- nvinfo : EIATTR_VRC_CTA_INIT_COUNT
	.align		4
        /*0044*/ 	.byte	0x02, 0x4a
	.zero		1
	.zero		1


	//----- nvinfo : EIATTR_EXIT_INSTR_OFFSETS
	.align		4
        /*0048*/ 	.byte	0x04, 0x1c
        /*004a*/ 	.short	(.L_116 - .L_115)


	//   ....[0]....
.L_115:
        /*004c*/ 	.word	0x00000090


	//   ....[1]....
        /*0050*/ 	.word	0x00000300


	//----- nvinfo : EIATTR_CRS_STACK_SIZE
	.align		4
.L_116:
        /*0054*/ 	.byte	0x04, 0x1e
        /*0056*/ 	.short	(.L_118 - .L_117)
.L_117:
        /*0058*/ 	.word	0x00000000


	//----- nvinfo : EIATTR_CBANK_PARAM_SIZE
	.align		4
.L_118:
        /*005c*/ 	.byte	0x03, 0x19
        /*005e*/ 	.short	0x0018


	//----- nvinfo : EIATTR_PARAM_CBANK
	.align		4
        /*0060*/ 	.byte	0x04, 0x0a
        /*0062*/ 	.short	(.L_120 - .L_119)
	.align		4
.L_119:
        /*0064*/ 	.word	index@(.nv.constant0._Z15multiply_arraysPdS_S_)
        /*0068*/ 	.short	0x0380
        /*006a*/ 	.short	0x0018


	//----- nvinfo : EIATTR_SW_WAR
	.align		4
.L_120:
        /*006c*/ 	.byte	0x04, 0x36
        /*006e*/ 	.short	(.L_122 - .L_121)
.L_121:
        /*0070*/ 	.word	0x00000008
.L_122:


//--------------------- .nv.callgraph             --------------------------
	.section	.nv.callgraph,"",@"SHT_CUDA_CALLGRAPH"
	.align	4
	.sectionentsize	8
	.align		4
        /*0000*/ 	.word	0x00000000
	.align		4
        /*0004*/ 	.word	0xffffffff
	.align		4
        /*0008*/ 	.word	0x00000000
	.align		4
        /*000c*/ 	.word	0xfffffffe
	.align		4
        /*0010*/ 	.word	0x00000000
	.align		4
        /*0014*/ 	.word	0xfffffffd
	.align		4
        /*0018*/ 	.word	0x00000000
	.align		4
        /*001c*/ 	.word	0xfffffffc


//--------------------- .nv.constant4             --------------------------
	.section	.nv.constant4,"a",@progbits
	.align	8
	.align		8
.nv.constant4:
        /*0000*/ 	.dword	dev_rows
	.align		8
        /*0008*/ 	.dword	dev_columns
	.align		8
        /*0010*/ 	.dword	dev_sparse_count
	.align		8
        /*0018*/ 	.dword	dev_h
	.align		8
        /*0020*/ 	.dword	dev_norm


//--------------------- .text._Z14get_exp_sharedPdS_S_ --------------------------
	.section	.text._Z14get_exp_sharedPdS_S_,"ax",@progbits
	.align	128
        .global         _Z14get_exp_sharedPdS_S_
        .type           _Z14get_exp_sharedPdS_S_,@function
        .size           _Z14get_exp_sharedPdS_S_,(.L_x_75 - _Z14get_exp_sharedPdS_S_)
        .other          _Z14get_exp_sharedPdS_S_,@"STO_CUDA_ENTRY STV_DEFAULT"
_Z14get_exp_sharedPdS_S_:
.text._Z14get_exp_sharedPdS_S_:
[----:B------:R-:W-:Y:S08]  /*0000*/  LDC R1, c[0x0][0x37c] ;  /* 0x0000df00ff017b82 */ /* 0x000ff00000000800 */
[----:B------:R-:W0:Y:S01]  /*0010*/  LDC.64 R4, c[0x4][RZ] ;  /* 0x01000000ff047b82 */ /* 0x000e220000000a00 */
[----:B------:R-:W0:Y:S02]  /*0020*/  LDCU.64 UR8, c[0x0][0x358] ;  /* 0x00006b00ff0877ac */ /* 0x000e240008000a00 */
[----:B0-----:R-:W2:Y:S05]  /*0030*/  LDG.E R4, desc[UR8][R4.64] ;  /* 0x0000000804047981 */ /* 0x001eaa000c1e1900 */
[----:B------:R-:W0:Y:S02]  /*0040*/  LDC.64 R2, c[0x4][0x18] ;  /* 0x01000600ff027b82 */ /* 0x000e240000000a00 */
[----:B0-----:R-:W5:Y:S01]  /*0050*/  LDG.E.64 R2, desc[UR8][R2.64] ;  /* 0x0000000802027981 */ /* 0x001f62000c1e1b00 */
[----:B------:R-:W0:Y:S01]  /*0060*/  S2R R6, SR_CTAID.X ;  /* 0x0000000000067919 */ /* 0x000e220000002500 */
[----:B------:R-:W1:Y:S01]  /*0070*/  S2R R11, SR_TID.X ;  /* 0x00000000000b7919 */ /* 0x000e620000002100 */
[----:B0-----:R-:W-:-:S02]  /*0080*/  IABS R8, R6 ;  /* 0x0000000600087213 */ /* 0x001fc40000000000 */
[----:B-1----:R-:W-:Y:S02]  /*0090*/  SHF.R.U32.HI R14, RZ, 0x2, R11 ;  /* 0x00000002ff0e7819 */ /* 0x002fe4000001160b */
[----:B--2---:R-:W-:-:S13]  /*00a0*/  R2UR UR12, R4 ;  /* 0x00000000040c72ca */ /* 0x004fda00000e0000 */
[----:B------:R-:W-:-:S04]  /*00b0*/  UIADD3 UR6, UPT, UPT, UR12, 0xf, URZ ;  /* 0x0000000f0c067890 */ /* 0x000fc8000fffe0ff */
[----:B------:R-:W-:-:S04]  /*00c0*/  USHF.R.S32.HI UR4, URZ, 0x1f, UR6 ;  /* 0x0000001fff047899 */ /* 0x000fc80008011406 */
[----:B------:R-:W-:Y:S02]  /*00d0*/  ULEA.HI UR4, UR4, UR6, URZ, 0x4 ;  /* 0x0000000604047291 */ /* 0x000fe4000f8f20ff */
[----:B------:R-:W-:Y:S02]  /*00e0*/  UIMAD.WIDE UR6, UR6, UR6, URZ ;  /* 0x00000006060672a5 */ /* 0x000fe4000f8e02ff */
[----:B------:R-:W-:Y:S02]  /*00f0*/  USHF.R.S32.HI UR4, URZ, 0x4, UR4 ;  /* 0x00000004ff047899 */ /* 0x000fe40008011404 */
[----:B------:R-:W-:Y:S02]  /*0100*/  USHF.R.U64 UR6, UR6, 0x8, UR7 ;  /* 0x0000000806067899 */ /* 0x000fe40008001207 */
[----:B------:R-:W-:Y:S02]  /*0110*/  USHF.R.U32.HI UR7, URZ, 0x8, UR7 ;  /* 0x00000008ff077899 */ /* 0x000fe40008011607 */
[----:B------:R-:W-:-:S02]  /*0120*/  IABS R10, UR4 ;  /* 0x00000004000a7c13 */ /* 0x000fc40008000000 */
[----:B------:R-:W-:Y:S02]  /*0130*/  IABS R9, UR4 ;  /* 0x0000000400097c13 */ /* 0x000fe40008000000 */
[----:B------:R-:W0:Y:S08]  /*0140*/  I2F.RP R0, R10 ;  /* 0x0000000a00007306 */ /* 0x000e300000209400 */
[----:B0-----:R-:W0:Y:S02]  /*0150*/  MUFU.RCP R0, R0 ;  /* 0x0000000000007308 */ /* 0x001e240000001000 */
[----:B0-----:R-:W-:-:S06]  /*0160*/  VIADD R4, R0, 0xffffffe ;  /* 0x0ffffffe00047836 */ /* 0x001fcc0000000000 */
[----:B------:R0:W1:Y:S02]  /*0170*/  F2I.FTZ.U32.TRUNC.NTZ R5, R4 ;  /* 0x0000000400057305 */ /* 0x000064000021f000 */
[----:B0-----:R-:W-:Y:S02]  /*0180*/  IMAD.MOV.U32 R4, RZ, RZ, RZ ;  /* 0x000000ffff047224 */ /* 0x001fe400078e00ff */
[----:B-1----:R-:W-:-:S04]  /*0190*/  IMAD.MOV R7, RZ, RZ, -R5 ;  /* 0x000000ffff077224 */ /* 0x002fc800078e0a05 */
[----:B------:R-:W-:-:S04]  /*01a0*/  IMAD R7, R7, R10, RZ ;  /* 0x0000000a07077224 */ /* 0x000fc800078e02ff */
[----:B------:R-:W-:-:S04]  /*01b0*/  IMAD.HI.U32 R5, R5, R7, R4 ;  /* 0x0000000705057227 */ /* 0x000fc800078e0004 */
[----:B------:R-:W-:Y:S02]  /*01c0*/  IMAD.MOV.U32 R7, RZ, RZ, R8 ;  /* 0x000000ffff077224 */ /* 0x000fe400078e0008 */
[----:B------:R-:W-:Y:S02]  /*01d0*/  IMAD.MOV R8, RZ, RZ, -R9 ;  /* 0x000000ffff087224 */ /* 0x000fe400078e0a09 */
[----:B------:R-:W-:Y:S02]  /*01e0*/  IMAD.HI.U32 R0, R5, R7, RZ ;  /* 0x0000000705007227 */ /* 0x000fe400078e00ff */
[----:B------:R-:W-:Y:S02]  /*01f0*/  I2F.F64.U64 R4, UR6 ;  /* 0x0000000600047d12 */ /* 0x000fe40008301800 */
[----:B------:R-:W-:-:S05]  /*0200*/  IMAD R7, R0, R8, R7 ;  /* 0x0000000800077224 */ /* 0x000fca00078e0207 */
[----:B------:R-:W-:Y:S01]  /*0210*/  ISETP.GT.U32.AND P1, PT, R10, R7, PT ;  /* 0x000000070a00720c */ /* 0x000fe20003f24070 */
[----:B------:R-:W0:-:S12]  /*0220*/  I2F.F64.U32 R8, R6 ;  /* 0x0000000600087312 */ /* 0x000e180000201800 */
[----:B------:R-:W-:Y:S02]  /*0230*/  @!P1 IMAD.IADD R7, R7, 0x1, -R10 ;  /* 0x0000000107079824 */ /* 0x000fe400078e0a0a */
[----:B------:R-:W-:Y:S01]  /*0240*/  @!P1 VIADD R0, R0, 0x1 ;  /* 0x0000000100009836 */ /* 0x000fe20000000000 */
[----:B0-----:R-:W-:Y:S01]  /*0250*/  DSETP.GEU.AND P3, PT, R8, R4, PT ;  /* 0x000000040800722a */ /* 0x001fe20003f6e000 */
[----:B------:R-:W-:Y:S02]  /*0260*/  ISETP.NE.AND P1, PT, RZ, UR4, PT ;  /* 0x00000004ff007c0c */ /* 0x000fe4000bf25270 */
[----:B------:R-:W-:Y:S02]  /*0270*/  ISETP.GE.U32.AND P0, PT, R7, R10, PT ;  /* 0x0000000a0700720c */ /* 0x000fe40003f06070 */
[----:B------:R-:W-:Y:S02]  /*0280*/  LOP3.LUT R4, R6, UR4, RZ, 0x3c, !PT ;  /* 0x0000000406047c12 */ /* 0x000fe4000f8e3cff */
[----:B------:R-:W-:-:S02]  /*0290*/  LOP3.LUT R9, RZ, UR4, RZ, 0x33, !PT ;  /* 0x00000004ff097c12 */ /* 0x000fc4000f8e33ff */
[----:B------:R-:W-:-:S07]  /*02a0*/  ISETP.GE.AND P2, PT, R4, RZ, PT ;  /* 0x000000ff0400720c */ /* 0x000fce0003f46270 */
[----:B------:R-:W-:Y:S01]  /*02b0*/  @P0 IADD3 R0, PT, PT, R0, 0x1, RZ ;  /* 0x0000000100000810 */ /* 0x000fe20007ffe0ff */
[----:B------:R-:W-:Y:S06]  /*02c0*/  @P3 EXIT ;  /* 0x000000000000394d */ /* 0x000fec0003800000 */
[----:B------:R-:W-:Y:S01]  /*02d0*/  @!P2 IMAD.MOV R0, RZ, RZ, -R0 ;  /* 0x000000ffff00a224 */ /* 0x000fe200078e0a00 */
[----:B------:R-:W-:Y:S01]  /*02e0*/  UIADD3 UR13, UPT, UPT, UR4, -0x1, URZ ;  /* 0xffffffff040d7890 */ /* 0x000fe2000fffe0ff */
[----:B------:R-:W0:Y:S01]  /*02f0*/  S2UR UR7, SR_CgaCtaId ;  /* 0x00000000000779c3 */ /* 0x000e220000008800 */
[----:B------:R-:W-:Y:S01]  /*0300*/  ISETP.GE.AND P2, PT, R6, RZ, PT ;  /* 0x000000ff0600720c */ /* 0x000fe20003f46270 */
[----:B------:R-:W-:Y:S01]  /*0310*/  IMAD.MOV.U32 R15, RZ, RZ, RZ ;  /* 0x000000ffff0f7224 */ /* 0x000fe200078e00ff */
[----:B------:R-:W-:Y:S01]  /*0320*/  SEL R19, R9, R0, !P1 ;  /* 0x0000000009137207 */ /* 0x000fe20004800000 */
[----:B------:R-:W-:Y:S01]  /*0330*/  IMAD.IADD R0, R7, 0x1, -R10 ;  /* 0x0000000107007824 */ /* 0x000fe200078e0a0a */
[-C--:B------:R-:W-:Y:S01]  /*0340*/  ISETP.GT.U32.AND P0, PT, R10, R7.reuse, PT ;  /* 0x000000070a00720c */ /* 0x080fe20003f04070 */
[----:B------:R-:W-:Y:S01]  /*0350*/  IMAD.U32 R8, RZ, RZ, UR12 ;  /* 0x0000000cff087e24 */ /* 0x000fe2000f8e00ff */
[----:B------:R-:W-:Y:S01]  /*0360*/  UMOV UR5, 0x400 ;  /* 0x0000040000057882 */ /* 0x000fe20000000000 */
[----:B------:R-:W-:Y:S01]  /*0370*/  IMAD.U32 R13, RZ, RZ, UR13 ;  /* 0x0000000dff0d7e24 */ /* 0x000fe2000f8e00ff */
[----:B------:R-:W-:Y:S01]  /*0380*/  SEL R0, R0, R7, !P0 ;  /* 0x0000000700007207 */ /* 0x000fe20004000000 */
[----:B------:R-:W-:Y:S01]  /*0390*/  IMAD.WIDE R4, R19, 0x10, R14 ;  /* 0x0000001013047825 */ /* 0x000fe200078e020e */
[----:B------:R-:W-:-:S03]  /*03a0*/  UIADD3 UR6, UPT, UPT, UR5, 0x100, URZ ;  /* 0x0000010005067890 */ /* 0x000fc6000fffe0ff */
[----:B------:R-:W-:Y:S01]  /*03b0*/  IMAD R7, R13, -0x10, R8 ;  /* 0xfffffff00d077824 */ /* 0x000fe200078e0208 */
[----:B-----5:R-:W-:Y:S01]  /*03c0*/  DMUL R12, R2, R2 ;  /* 0x00000002020c7228 */ /* 0x020fe20000000000 */
[----:B------:R-:W-:Y:S01]  /*03d0*/  LEA.HI R17, P3, R5, R4, RZ, 0x1 ;  /* 0x0000000405117211 */ /* 0x000fe200078708ff */
[----:B------:R-:W-:Y:S02]  /*03e0*/  @!P2 IMAD.MOV R0, RZ, RZ, -R0 ;  /* 0x000000ffff00a224 */ /* 0x000fe400078e0a00 */
[----:B------:R-:W-:Y:S01]  /*03f0*/  ISETP.GE.AND P0, PT, R7, 0x2, PT ;  /* 0x000000020700780c */ /* 0x000fe20003f06270 */
[--C-:B------:R-:W-:Y:S01]  /*0400*/  IMAD.MOV.U32 R3, RZ, RZ, R5.reuse ;  /* 0x000000ffff037224 */ /* 0x100fe200078e0005 */
[----:B------:R-:W-:Y:S01]  /*0410*/  LOP3.LUT R17, R17, 0xfffffffe, RZ, 0xc0, !PT ;  /* 0xfffffffe11117812 */ /* 0x000fe200078ec0ff */
[----:B------:R-:W-:Y:S01]  /*0420*/  IMAD.X R7, RZ, RZ, R5, P3 ;  /* 0x000000ffff077224 */ /* 0x000fe200018e0605 */
[----:B------:R-:W-:Y:S01]  /*0430*/  SEL R10, R9, R0, !P1 ;  /* 0x00000000090a7207 */ /* 0x000fe20004800000 */
[----:B0-----:R-:W-:Y:S01]  /*0440*/  ULEA UR5, UR7, UR5, 0x18 ;  /* 0x0000000507057291 */ /* 0x001fe2000f8ec0ff */
[----:B------:R-:W-:Y:S01]  /*0450*/  IADD3 R16, P2, PT, R4, -R17, RZ ;  /* 0x8000001104107210 */ /* 0x000fe20007f5e0ff */
[----:B------:R-:W-:Y:S01]  /*0460*/  ULEA UR6, UR7, UR6, 0x18 ;  /* 0x0000000607067291 */ /* 0x000fe2000f8ec0ff */
[----:B------:R-:W-:Y:S01]  /*0470*/  MOV R0, R4 ;  /* 0x0000000400007202 */ /* 0x000fe20000000f00 */
[----:B------:R-:W-:Y:S01]  /*0480*/  IMAD.SHL.U32 R4, R11, 0x4, RZ ;  /* 0x000000040b047824 */ /* 0x000fe200078e00ff */
[----:B------:R-:W-:Y:S01]  /*0490*/  R2UR UR10, R12 ;  /* 0x000000000c0a72ca */ /* 0x000fe200000e0000 */
[----:B------:R-:W-:Y:S01]  /*04a0*/  IMAD.X R17, R5, 0x1, ~R7, P2 ;  /* 0x0000000105117824 */ /* 0x000fe200010e0e07 */
[----:B------:R-:W-:Y:S01]  /*04b0*/  ISETP.EQ.AND P1, PT, R19, UR13, !P0 ;  /* 0x0000000d13007c0c */ /* 0x000fe2000c722270 */
[----:B------:R-:W-:Y:S01]  /*04c0*/  IMAD.MOV.U32 R2, RZ, RZ, R6 ;  /* 0x000000ffff027224 */ /* 0x000fe200078e0006 */
[----:B------:R-:W-:Y:S01]  /*04d0*/  LOP3.LUT R4, R4, 0xc, RZ, 0xc0, !PT ;  /* 0x0000000c04047812 */ /* 0x000fe200078ec0ff */
[----:B------:R-:W-:Y:S01]  /*04e0*/  IMAD.MOV.U32 R11, RZ, RZ, RZ ;  /* 0x000000ffff0b7224 */ /* 0x000fe200078e00ff */
[----:B------:R-:W-:Y:S01]  /*04f0*/  R2UR UR11, R13 ;  /* 0x000000000d0b72ca */ /* 0x000fe200000e0000 */
[----:B------:R-:W-:Y:S01]  /*0500*/  IMAD.MOV.U32 R5, RZ, RZ, RZ ;  /* 0x000000ffff057224 */ /* 0x000fe200078e00ff */
[----:B------:R-:W-:-:S02]  /*0510*/  ISETP.EQ.AND P0, PT, R10, UR13, !P0 ;  /* 0x0000000d0a007c0c */ /* 0x000fc4000c702270 */
[----:B------:R-:W-:Y:S02]  /*0520*/  LEA R6, R14, UR5, 0x4 ;  /* 0x000000050e067c11 */ /* 0x000fe4000f8e20ff */
[----:B------:R-:W-:Y:S02]  /*0530*/  LEA R7, R4, UR6, 0x4 ;  /* 0x0000000604077c11 */ /* 0x000fe4000f8e20ff */
[----:B------:R-:W-:-:S07]  /*0540*/  LEA R13, R16, UR6, 0x3 ;  /* 0x00000006100d7c11 */ /* 0x000fce000f8e18ff */
.L_x_44:
[C---:B------:R-:W-:Y:S01]  /*0550*/  IMAD.SHL.U32 R19, R10.reuse, 0x10, RZ ;  /* 0x000000100a137824 */ /* 0x040fe200078e00ff */
[----:B------:R-:W-:Y:S01]  /*0560*/  SHF.R.S32.HI R9, RZ, 0x1f, R8 ;  /* 0x0000001fff097819 */ /* 0x000fe20000011408 */
[----:B------:R-:W-:Y:S05]  /*0570*/  YIELD ;  /* 0x0000000000007946 */ /* 0x000fea0003800000 */
[----:B------:R-:W-:Y:S01]  /*0580*/  LOP3.LUT R18, R19, R4, RZ, 0xfc, !PT ;  /* 0x0000000413127212 */ /* 0x000fe200078efcff */
[----:B------:R-:W-:Y:S01]  /*0590*/  BSSY.RECONVERGENT B0, `(.L_x_0) ;  /* 0x0000286000007945 */ /* 0x000fe20003800200 */
[----:B------:R-:W-:Y:S02]  /*05a0*/  SHF.L.U64.HI R19, R10, 0x4, R11 ;  /* 0x000000040a137819 */ /* 0x000fe4000001020b */
[----:B------:R-:W-:-:S04]  /*05b0*/  ISETP.GT.U32.AND P2, PT, R0, R18, PT ;  /* 0x000000120000720c */ /* 0x000fc80003f44070 */
[----:B------:R-:W-:-:S04]  /*05c0*/  ISETP.GT.AND.EX P2, PT, R3, R19, PT, P2 ;  /* 0x000000130300720c */ /* 0x000fc80003f44320 */
[----:B------:R-:W-:Y:S02]  /*05d0*/  SEL R11, R0, R18, P2 ;  /* 0x00000012000b7207 */ /* 0x000fe40001000000 */
[----:B------:R-:W-:Y:S02]  /*05e0*/  SEL R10, R3, R19, P2 ;  /* 0x00000013030a7207 */ /* 0x000fe40001000000 */
[----:B------:R-:W-:-:S04]  /*05f0*/  ISETP.GE.U32.AND P2, PT, R11, R8, PT ;  /* 0x000000080b00720c */ /* 0x000fc80003f46070 */
[----:B------:R-:W-:-:S13]  /*0600*/  ISETP.GE.AND.EX P2, PT, R10, R9, PT, P2 ;  /* 0x000000090a00720c */ /* 0x000fda0003f46320 */
[----:B------:R-:W-:Y:S05]  /*0610*/  @P2 BRA `(.L_x_1) ;  /* 0x0000002400f42947 */ /* 0x000fea0003800000 */
[----:B------:R-:W-:Y:S05]  /*0620*/  WARPSYNC.ALL ;  /* 0x0000000000007948 */ /* 0x000fea0003800000 */
[----:B------:R-:W0:Y:S08]  /*0630*/  LDC.64 R20, c[0x4][RZ] ;  /* 0x01000000ff147b82 */ /* 0x000e300000000a00 */
[----:B------:R-:W-:Y:S06]  /*0640*/  BAR.SYNC.DEFER_BLOCKING 0x0 ;  /* 0x0000000000007b1d */ /* 0x000fec0000010000 */
[----:B0-----:R-:W2:Y:S02]  /*0650*/  LDG.E R20, desc[UR8][R20.64] ;  /* 0x0000000814147981 */ /* 0x001ea4000c1e1900 */
[----:B------:R-:W0:Y:S01]  /*0660*/  LDC.64 R22, c[0x4][0x8] ;  /* 0x01000200ff167b82 */ /* 0x000e220000000a00 */
[----:B------:R-:W-:Y:S01]  /*0670*/  BSSY.RECONVERGENT B1, `(.L_x_2) ;  /* 0x000002a000017945 */ /* 0x000fe20003800200 */
[----:B--2---:R-:W-:-:S04]  /*0680*/  IADD3 R9, PT, PT, R20, -0x4, RZ ;  /* 0xfffffffc14097810 */ /* 0x004fc80007ffe0ff */
[----:B------:R-:W-:Y:S02]  /*0690*/  ISETP.NE.U32.AND P2, PT, R18, R9, PT ;  /* 0x000000091200720c */ /* 0x000fe40003f45070 */
[----:B------:R-:W-:-:S04]  /*06a0*/  SHF.R.S32.HI R9, RZ, 0x1f, R9 ;  /* 0x0000001fff097819 */ /* 0x000fc80000011409 */
[----:B------:R-:W-:-:S13]  /*06b0*/  ISETP.NE.OR.EX P0, PT, R19, R9, !P0, P2 ;  /* 0x000000091300720c */ /* 0x000fda0004705720 */
[----:B0-----:R-:W-:Y:S05]  /*06c0*/  @P0 BRA `(.L_x_3) ;  /* 0x0000000000340947 */ /* 0x001fea0003800000 */
[----:B------:R-:W2:Y:S01]  /*06d0*/  LDG.E R12, desc[UR8][R22.64] ;  /* 0x00000008160c7981 */ /* 0x000ea2000c1e1900 */
[----:B------:R-:W0:Y:S01]  /*06e0*/  LDCU.64 UR6, c[0x0][0x388] ;  /* 0x00007100ff0677ac */ /* 0x000e220008000a00 */
[----:B--2---:R-:W-:Y:S01]  /*06f0*/  SHF.R.S32.HI R11, RZ, 0x1f, R12 ;  /* 0x0000001fff0b7819 */ /* 0x004fe2000001140c */
[-C--:B------:R-:W-:Y:S02]  /*0700*/  IMAD R10, R3, R12.reuse, RZ ;  /* 0x0000000c030a7224 */ /* 0x080fe400078e02ff */
[----:B------:R-:W-:-:S04]  /*0710*/  IMAD.WIDE.U32 R8, R0, R12, RZ ;  /* 0x0000000c00087225 */ /* 0x000fc800078e00ff */
[----:B------:R-:W-:Y:S01]  /*0720*/  IMAD R11, R11, R0, R10 ;  /* 0x000000000b0b7224 */ /* 0x000fe200078e020a */
[----:B0-----:R-:W-:-:S03]  /*0730*/  LEA R24, P0, R8, UR6, 0x3 ;  /* 0x0000000608187c11 */ /* 0x001fc6000f8018ff */
[----:B------:R-:W-:-:S05]  /*0740*/  IMAD.IADD R9, R9, 0x1, R11 ;  /* 0x0000000109097824 */ /* 0x000fca00078e020b */
[----:B------:R-:W-:-:S05]  /*0750*/  LEA.HI.X R25, R8, UR7, R9, 0x3, P0 ;  /* 0x0000000708197c11 */ /* 0x000fca00080f1c09 */
[----:B------:R-:W2:Y:S04]  /*0760*/  LDG.E.64 R8, desc[UR8][R24.64] ;  /* 0x0000000818087981 */ /* 0x000ea8000c1e1b00 */
[----:B------:R-:W2:Y:S04]  /*0770*/  LDG.E.64 R10, desc[UR8][R24.64+0x8] ;  /* 0x00000808180a7981 */ /* 0x000ea8000c1e1b00 */
[----:B--2---:R0:W-:Y:S01]  /*0780*/  STS.128 [R6], R8 ;  /* 0x0000000806007388 */ /* 0x0041e20000000c00 */
[----:B------:R-:W-:Y:S05]  /*0790*/  BRA `(.L_x_4) ;  /* 0x00000000005c7947 */ /* 0x000fea0003800000 */
.L_x_3:
[----:B------:R-:W2:Y:S02]  /*07a0*/  LDG.E R12, desc[UR8][R22.64] ;  /* 0x00000008160c7981 */ /* 0x000ea4000c1e1900 */
[----:B--2---:R-:W-:-:S13]  /*07b0*/  ISETP.GE.AND P0, PT, R12, 0x1, PT ;  /* 0x000000010c00780c */ /* 0x004fda0003f06270 */
[----:B------:R-:W-:Y:S05]  /*07c0*/  @!P0 BRA `(.L_x_4) ;  /* 0x0000000000508947 */ /* 0x000fea0003800000 */
[----:B------:R-:W0:Y:S01]  /*07d0*/  LDCU.64 UR6, c[0x0][0x388] ;  /* 0x00007100ff0677ac */ /* 0x000e220008000a00 */
[----:B------:R-:W-:-:S04]  /*07e0*/  IMAD.WIDE.U32 R8, R0, R12, RZ ;  /* 0x0000000c00087225 */ /* 0x000fc800078e00ff */
[----:B------:R-:W-:Y:S02]  /*07f0*/  IMAD R23, R3, R12, RZ ;  /* 0x0000000c03177224 */ /* 0x000fe400078e02ff */
[----:B------:R-:W-:Y:S02]  /*0800*/  IMAD.MOV.U32 R10, RZ, RZ, 0x1 ;  /* 0x00000001ff0a7424 */ /* 0x000fe400078e00ff */
[----:B------:R-:W-:Y:S02]  /*0810*/  IMAD.IADD R23, R9, 0x1, R23 ;  /* 0x0000000109177824 */ /* 0x000fe400078e0217 */
[----:B------:R-:W-:Y:S01]  /*0820*/  IMAD.MOV.U32 R11, RZ, RZ, R6 ;  /* 0x000000ffff0b7224 */ /* 0x000fe200078e0006 */
[----:B0-----:R-:W-:-:S04]  /*0830*/  LEA R22, P0, R8, UR6, 0x3 ;  /* 0x0000000608167c11 */ /* 0x001fc8000f8018ff */
[----:B------:R-:W-:-:S09]  /*0840*/  LEA.HI.X R23, R8, UR7, R23, 0x3, P0 ;  /* 0x0000000708177c11 */ /* 0x000fd200080f1c17 */
.L_x_5:
[----:B------:R-:W-:Y:S02]  /*0850*/  IMAD.MOV.U32 R8, RZ, RZ, R22 ;  /* 0x000000ffff087224 */ /* 0x000fe400078e0016 */
[----:B------:R-:W-:-:S06]  /*0860*/  IMAD.MOV.U32 R9, RZ, RZ, R23 ;  /* 0x000000ffff097224 */ /* 0x000fcc00078e0017 */
[----:B------:R-:W2:Y:S01]  /*0870*/  LDG.E.64 R8, desc[UR8][R8.64] ;  /* 0x0000000808087981 */ /* 0x000ea2000c1e1b00 */
[C---:B------:R-:W-:Y:S01]  /*0880*/  VIADD R21, R10.reuse, 0xffffffff ;  /* 0xffffffff0a157836 */ /* 0x040fe20000000000 */
[----:B------:R-:W-:Y:S02]  /*0890*/  ISETP.LT.U32.AND P3, PT, R10, R12, PT ;  /* 0x0000000c0a00720c */ /* 0x000fe40003f61070 */
[----:B------:R-:W-:Y:S02]  /*08a0*/  IADD3 R22, P2, PT, R22, 0x8, RZ ;  /* 0x0000000816167810 */ /* 0x000fe40007f5e0ff */
[----:B------:R-:W-:Y:S02]  /*08b0*/  ISETP.GE.U32.AND P0, PT, R21, 0x3, PT ;  /* 0x000000031500780c */ /* 0x000fe40003f06070 */
[----:B------:R-:W-:Y:S01]  /*08c0*/  IADD3 R10, PT, PT, R10, 0x1, RZ ;  /* 0x000000010a0a7810 */ /* 0x000fe20007ffe0ff */
[----:B------:R-:W-:Y:S01]  /*08d0*/  IMAD.X R23, RZ, RZ, R23, P2 ;  /* 0x000000ffff177224 */ /* 0x000fe200010e0617 */
[----:B--2---:R0:W-:Y:S02]  /*08e0*/  STS.64 [R11], R8 ;  /* 0x000000080b007388 */ /* 0x0041e40000000a00 */
[----:B0-----:R-:W-:-:S07]  /*08f0*/  VIADD R11, R11, 0x8 ;  /* 0x000000080b0b7836 */ /* 0x001fce0000000000 */
[----:B------:R-:W-:Y:S05]  /*0900*/  @!P0 BRA P3, `(.L_x_5) ;  /* 0xfffffffc00d08947 */ /* 0x000fea000183ffff */
.L_x_4:
[----:B------:R-:W-:Y:S05]  /*0910*/  BSYNC.RECONVERGENT B1 ;  /* 0x0000000000017941 */ /* 0x000fea0003800200 */
.L_x_2:
[----:B0-----:R-:W-:Y:S01]  /*0920*/  VIADD R9, R20, 0xffffffff ;  /* 0xffffffff14097836 */ /* 0x001fe20000000000 */
[----:B------:R-:W0:Y:S01]  /*0930*/  LDCU.64 UR6, c[0x0][0x380] ;  /* 0x00007000ff0677ac */ /* 0x000e220008000a00 */
[----:B------:R-:W-:Y:S03]  /*0940*/  BSSY.RECONVERGENT B1, `(.L_x_6) ;  /* 0x000003d000017945 */ /* 0x000fe60003800200 */
[----:B------:R-:W-:Y:S02]  /*0950*/  ISETP.NE.U32.AND P0, PT, R0, R9, PT ;  /* 0x000000090000720c */ /* 0x000fe40003f05070 */
[----:B------:R-:W-:-:S04]  /*0960*/  SHF.R.S32.HI R8, RZ, 0x1f, R9 ;  /* 0x0000001fff087819 */ /* 0x000fc80000011409 */
[----:B------:R-:W-:-:S13]  /*0970*/  ISETP.NE.OR.EX P1, PT, R3, R8, !P1, P0 ;  /* 0x000000080300720c */ /* 0x000fda0004f25700 */
[----:B0-----:R-:W-:Y:S05]  /*0980*/  @P1 BRA `(.L_x_7) ;  /* 0x0000000000901947 */ /* 0x001fea0003800000 */
[----:B------:R-:W-:Y:S01]  /*0990*/  SHF.R.S32.HI R9, RZ, 0x1f, R12 ;  /* 0x0000001fff097819 */ /* 0x000fe2000001140c */
[----:B------:R-:W-:Y:S01]  /*09a0*/  BSSY.RECONVERGENT B2, `(.L_x_8) ;  /* 0x0000021000027945 */ /* 0x000fe20003800200 */
[----:B------:R-:W-:Y:S01]  /*09b0*/  IMAD.SHL.U32 R8, R12, 0x8, RZ ;  /* 0x000000080c087824 */ /* 0x000fe200078e00ff */
[----:B------:R-:W-:Y:S02]  /*09c0*/  IADD3 R10, PT, PT, -R16, 0x2, RZ ;  /* 0x00000002100a7810 */ /* 0x000fe40007ffe1ff */
[----:B------:R-:W-:Y:S02]  /*09d0*/  CS2R R20, SRZ ;  /* 0x0000000000147805 */ /* 0x000fe4000001ff00 */
[----:B------:R-:W-:-:S07]  /*09e0*/  SHF.L.U64.HI R11, R12, 0x3, R9 ;  /* 0x000000030c0b7819 */ /* 0x000fce0000010209 */
.L_x_9:
[----:B------:R-:W-:Y:S01]  /*09f0*/  IADD3 R22, P0, PT, R20, R16, RZ ;  /* 0x0000001014167210 */ /* 0x000fe20007f1e0ff */
[----:B------:R-:W-:-:S04]  /*0a00*/  IMAD R24, R19, R12, RZ ;  /* 0x0000000c13187224 */ /* 0x000fc800078e02ff */
[----:B------:R-:W-:Y:S02]  /*0a10*/  IMAD.X R23, R21, 0x1, R17, P0 ;  /* 0x0000000115177824 */ /* 0x000fe400000e0611 */
[-C--:B------:R-:W-:Y:S02]  /*0a20*/  IMAD R21, R9, R18.reuse, R24 ;  /* 0x0000001209157224 */ /* 0x080fe400078e0218 */
[----:B------:R-:W-:-:S04]  /*0a30*/  IMAD.WIDE.U32 R22, R12, R18, R22 ;  /* 0x000000120c167225 */ /* 0x000fc800078e0016 */
[----:B------:R-:W-:Y:S01]  /*0a40*/  IMAD.IADD R21, R23, 0x1, R21 ;  /* 0x0000000117157824 */ /* 0x000fe200078e0215 */
[----:B------:R-:W-:-:S04]  /*0a50*/  LEA R32, P0, R22, UR6, 0x3 ;  /* 0x0000000616207c11 */ /* 0x000fc8000f8018ff */
[----:B------:R-:W-:Y:S02]  /*0a60*/  LEA.HI.X R33, R22, UR7, R21, 0x3, P0 ;  /* 0x0000000716217c11 */ /* 0x000fe400080f1c15 */
[----:B------:R-:W-:-:S03]  /*0a70*/  IADD3 R24, P0, PT, R8, R32, RZ ;  /* 0x0000002008187210 */ /* 0x000fc60007f1e0ff */
[----:B------:R-:W2:Y:S01]  /*0a80*/  LDG.E.64 R28, desc[UR8][R32.64] ;  /* 0x00000008201c7981 */ /* 0x000ea2000c1e1b00 */
[----:B------:R-:W-:Y:S02]  /*0a90*/  IMAD R21, R20, 0x8, R13 ;  /* 0x0000000814157824 */ /* 0x000fe400078e020d */
[----:B------:R-:W-:Y:S01]  /*0aa0*/  IMAD.X R25, R11, 0x1, R33, P0 ;  /* 0x000000010b197824 */ /* 0x000fe200000e0621 */
[-C--:B------:R-:W-:Y:S01]  /*0ab0*/  IADD3 R26, P0, PT, R24, R8.reuse, RZ ;  /* 0x00000008181a7210 */ /* 0x080fe20007f1e0ff */
[----:B------:R-:W-:Y:S01]  /*0ac0*/  VIADD R20, R20, 0x1 ;  /* 0x0000000114147836 */ /* 0x000fe20000000000 */
[----:B------:R-:W-:Y:S02]  /*0ad0*/  LEA R21, R4, R21, 0x4 ;  /* 0x0000001504157211 */ /* 0x000fe400078e20ff */
[----:B------:R-:W3:Y:S01]  /*0ae0*/  LDG.E.64 R22, desc[UR8][R24.64] ;  /* 0x0000000818167981 */ /* 0x000ee2000c1e1b00 */
[----:B------:R-:W-:Y:S01]  /*0af0*/  IMAD.X R27, R25, 0x1, R11, P0 ;  /* 0x00000001191b7824 */ /* 0x000fe200000e060b */
[----:B------:R-:W-:-:S05]  /*0b00*/  IADD3 R30, P0, PT, R26, R8, RZ ;  /* 0x000000081a1e7210 */ /* 0x000fca0007f1e0ff */
[----:B------:R-:W-:Y:S02]  /*0b10*/  IMAD.X R31, R27, 0x1, R11, P0 ;  /* 0x000000011b1f7824 */ /* 0x000fe400000e060b */
[----:B------:R-:W4:Y:S04]  /*0b20*/  LDG.E.64 R26, desc[UR8][R26.64] ;  /* 0x000000081a1a7981 */ /* 0x000f28000c1e1b00 */
[----:B------:R-:W5:Y:S01]  /*0b30*/  LDG.E.64 R30, desc[UR8][R30.64] ;  /* 0x000000081e1e7981 */ /* 0x000f62000c1e1b00 */
[----:B------:R-:W-:-:S03]  /*0b40*/  ISETP.GT.U32.AND P0, PT, R10, R20, PT ;  /* 0x000000140a00720c */ /* 0x000fc60003f04070 */
[----:B--2---:R-:W-:Y:S04]  /*0b50*/  STS.64 [R21], R28 ;  /* 0x0000001c15007388 */ /* 0x004fe80000000a00 */
[----:B---3--:R-:W-:Y:S04]  /*0b60*/  STS.64 [R21+0x10], R22 ;  /* 0x0000101615007388 */ /* 0x008fe80000000a00 */
[----:B----4-:R-:W-:Y:S04]  /*0b70*/  STS.64 [R21+0x20], R26 ;  /* 0x0000201a15007388 */ /* 0x010fe80000000a00 */
[----:B-----5:R0:W-:Y:S02]  /*0b80*/  STS.64 [R21+0x30], R30 ;  /* 0x0000301e15007388 */ /* 0x0201e40000000a00 */
[----:B0-----:R-:W-:Y:S01]  /*0b90*/  IMAD.MOV.U32 R21, RZ, RZ, RZ ;  /* 0x000000ffff157224 */ /* 0x001fe200078e00ff */
[----:B------:R-:W-:Y:S06]  /*0ba0*/  @P0 BRA `(.L_x_9) ;  /* 0xfffffffc00900947 */ /* 0x000fec000383ffff */
[----:B------:R-:W-:Y:S05]  /*0bb0*/  BSYNC.RECONVERGENT B2 ;  /* 0x0000000000027941 */ /* 0x000fea0003800200 */
.L_x_8:
[----:B------:R-:W-:Y:S05]  /*0bc0*/  BRA `(.L_x_10) ;  /* 0x0000000000507947 */ /* 0x000fea0003800000 */
.L_x_7:
[----:B------:R-:W0:Y:S01]  /*0bd0*/  LDCU.64 UR14, c[0x0][0x380] ;  /* 0x00007000ff0e77ac */ /* 0x000e220008000a00 */
[----:B------:R-:W-:Y:S01]  /*0be0*/  SHF.R.S32.HI R9, RZ, 0x1f, R12 ;  /* 0x0000001fff097819 */ /* 0x000fe2000001140c */
[----:B------:R-:W-:Y:S02]  /*0bf0*/  IMAD R8, R19, R12, RZ ;  /* 0x0000000c13087224 */ /* 0x000fe400078e02ff */
[----:B------:R-:W-:-:S04]  /*0c00*/  IMAD.WIDE.U32 R10, R12, R18, R16 ;  /* 0x000000120c0a7225 */ /* 0x000fc800078e0010 */
[----:B------:R-:W-:-:S04]  /*0c10*/  IMAD R9, R18, R9, R8 ;  /* 0x0000000912097224 */ /* 0x000fc800078e0208 */
[----:B------:R-:W-:Y:S01]  /*0c20*/  IMAD.IADD R9, R11, 0x1, R9 ;  /* 0x000000010b097824 */ /* 0x000fe200078e0209 */
[----:B0-----:R-:W-:-:S04]  /*0c30*/  LEA R8, P0, R10, UR14, 0x3 ;  /* 0x0000000e0a087c11 */ /* 0x001fc8000f8018ff */
[----:B------:R-:W-:-:S03]  /*0c40*/  LEA.HI.X R9, R10, UR15, R9, 0x3, P0 ;  /* 0x0000000f0a097c11 */ /* 0x000fc600080f1c09 */
[----:B------:R-:W-:-:S03]  /*0c50*/  IMAD.WIDE R10, R12, 0x8, R8 ;  /* 0x000000080c0a7825 */ /* 0x000fc600078e0208 */
[----:B------:R-:W2:Y:S01]  /*0c60*/  LDG.E.64 R8, desc[UR8][R8.64] ;  /* 0x0000000808087981 */ /* 0x000ea2000c1e1b00 */
[----:B------:R-:W-:-:S03]  /*0c70*/  IMAD.WIDE R20, R12, 0x8, R10 ;  /* 0x000000080c147825 */ /* 0x000fc600078e020a */
[----:B------:R-:W3:Y:S01]  /*0c80*/  LDG.E.64 R10, desc[UR8][R10.64] ;  /* 0x000000080a0a7981 */ /* 0x000ee2000c1e1b00 */
[----:B------:R-:W-:-:S03]  /*0c90*/  IMAD.WIDE R22, R12, 0x8, R20 ;  /* 0x000000080c167825 */ /* 0x000fc600078e0214 */
[----:B------:R-:W4:Y:S04]  /*0ca0*/  LDG.E.64 R20, desc[UR8][R20.64] ;  /* 0x0000000814147981 */ /* 0x000f28000c1e1b00 */
[----:B------:R-:W5:Y:S01]  /*0cb0*/  LDG.E.64 R22, desc[UR8][R22.64] ;  /* 0x0000000816167981 */ /* 0x000f62000c1e1b00 */
[----:B------:R-:W-:-:S05]  /*0cc0*/  IMAD R25, R4, 0x10, R13 ;  /* 0x0000001004197824 */ /* 0x000fca00078e020d */
[----:B--2---:R0:W-:Y:S04]  /*0cd0*/  STS.64 [R25], R8 ;  /* 0x0000000819007388 */ /* 0x0041e80000000a00 */
[----:B---3--:R0:W-:Y:S04]  /*0ce0*/  STS.64 [R25+0x10], R10 ;  /* 0x0000100a19007388 */ /* 0x0081e80000000a00 */
[----:B----4-:R0:W-:Y:S04]  /*0cf0*/  STS.64 [R25+0x20], R20 ;  /* 0x0000201419007388 */ /* 0x0101e80000000a00 */
[----:B-----5:R0:W-:Y:S02]  /*0d00*/  STS.64 [R25+0x30], R22 ;  /* 0x0000301619007388 */ /* 0x0201e40000000a00 */
.L_x_10:
[----:B------:R-:W-:Y:S05]  /*0d10*/  BSYNC.RECONVERGENT B1 ;  /* 0x0000000000017941 */ /* 0x000fea0003800200 */
.L_x_6:
[----:B0-----:R-:W0:Y:S08]  /*0d20*/  LDC.64 R8, c[0x4][0x8] ;  /* 0x01000200ff087b82 */ /* 0x001e300000000a00 */
[----:B------:R-:W-:Y:S06]  /*0d30*/  BAR.SYNC.DEFER_BLOCKING 0x0 ;  /* 0x0000000000007b1d */ /* 0x000fec0000010000 */
[----:B0-----:R-:W2:Y:S01]  /*0d40*/  LDG.E R8, desc[UR8][R8.64] ;  /* 0x0000000808087981 */ /* 0x001ea2000c1e1900 */
[----:B------:R-:W-:Y:S01]  /*0d50*/  IMAD.MOV.U32 R22, RZ, RZ, R0 ;  /* 0x000000ffff167224 */ /* 0x000fe200078e0000 */
[----:B------:R-:W-:Y:S01]  /*0d60*/  MOV R10, UR10 ;  /* 0x0000000a000a7c02 */ /* 0x000fe20008000f00 */
[----:B------:R-:W-:Y:S01]  /*0d70*/  IMAD.MOV.U32 R23, RZ, RZ, R3 ;  /* 0x000000ffff177224 */ /* 0x000fe200078e0003 */
[----:B------:R-:W-:Y:S01]  /*0d80*/  BSSY.RECONVERGENT B1, `(.L_x_11) ;  /* 0x0000085000017945 */ /* 0x000fe20003800200 */
[----:B------:R-:W-:-:S04]  /*0d90*/  IMAD.U32 R11, RZ, RZ, UR11 ;  /* 0x0000000bff0b7e24 */ /* 0x000fc8000f8e00ff */
[----:B------:R-:W0:Y:S02]  /*0da0*/  I2F.F64.S64 R22, R22 ;  /* 0x0000001600167312 */ /* 0x000e240000301c00 */
[----:B------:R-:W-:-:S10]  /*0db0*/  DADD R10, R10, UR10 ;  /* 0x0000000a0a0a7e29 */ /* 0x000fd40008000000 */
[----:B------:R-:W-:Y:S02]  /*0dc0*/  R2UR UR14, R10 ;  /* 0x000000000a0e72ca */ /* 0x000fe400000e0000 */
[----:B------:R-:W-:Y:S02]  /*0dd0*/  R2UR UR15, R11 ;  /* 0x000000000b0f72ca */ /* 0x000fe400000e0000 */
[----:B------:R-:W-:Y:S02]  /*0de0*/  CS2R R10, SRZ ;  /* 0x00000000000a7805 */ /* 0x000fe4000001ff00 */
[----:B--2---:R-:W-:-:S13]  /*0df0*/  R2UR UR5, R8 ;  /* 0x00000000080572ca */ /* 0x004fda00000e0000 */
[----:B------:R-:W-:-:S09]  /*0e00*/  UISETP.GE.AND UP0, UPT, UR5, 0x1, UPT ;  /* 0x000000010500788c */ /* 0x000fd2000bf06270 */
[----:B0-----:R-:W-:Y:S05]  /*0e10*/  BRA.U !UP0, `(.L_x_12) ;  /* 0x0000000108347547 */ /* 0x001fea000b800000 */
[----:B------:R-:W-:Y:S01]  /*0e20*/  IMAD.MOV.U32 R0, RZ, RZ, RZ ;  /* 0x000000ffff007224 */ /* 0x000fe200078e00ff */
[----:B------:R-:W-:-:S07]  /*0e30*/  CS2R R10, SRZ ;  /* 0x00000000000a7805 */ /* 0x000fce000001ff00 */
.L_x_14:
[C---:B------:R-:W-:Y:S02]  /*0e40*/  IMAD R20, R0.reuse, 0x8, R7 ;  /* 0x0000000800147824 */ /* 0x040fe400078e0207 */
[----:B------:R-:W-:-:S04]  /*0e50*/  IMAD R3, R0, 0x8, R6 ;  /* 0x0000000800037824 */ /* 0x000fc800078e0206 */
[----:B------:R-:W-:Y:S04]  /*0e60*/  LDS.64 R20, [R20] ;  /* 0x0000000014147984 */ /* 0x000fe80000000a00 */
[----:B------:R-:W0:Y:S02]  /*0e70*/  LDS.64 R8, [R3] ;  /* 0x0000000003087984 */ /* 0x000e240000000a00 */
[----:B0-----:R-:W-:-:S08]  /*0e80*/  DADD R8, R8, -R20 ;  /* 0x0000000008087229 */ /* 0x001fd00000000814 */
[----:B------:R-:W-:-:S08]  /*0e90*/  DFMA R10, R8, R8, R10 ;  /* 0x00000008080a722b */ /* 0x000fd0000000000a */
[----:B------:R-:W-:-:S14]  /*0ea0*/  DSETP.GT.AND P0, PT, R10, UR10, PT ;  /* 0x0000000a0a007e2a */ /* 0x000fdc000bf04000 */
[----:B------:R-:W-:Y:S05]  /*0eb0*/  @P0 BRA `(.L_x_13) ;  /* 0x0000000400c40947 */ /* 0x000fea0003800000 */
[----:B------:R-:W-:-:S05]  /*0ec0*/  VIADD R0, R0, 0x1 ;  /* 0x0000000100007836 */ /* 0x000fca0000000000 */
[----:B------:R-:W-:-:S13]  /*0ed0*/  ISETP.NE.AND P0, PT, R0, UR5, PT ;  /* 0x0000000500007c0c */ /* 0x000fda000bf05270 */
[----:B------:R-:W-:Y:S05]  /*0ee0*/  @P0 BRA `(.L_x_14) ;  /* 0xfffffffc00d40947 */ /* 0x000fea000383ffff */
.L_x_12:
[----:B------:R-:W0:Y:S01]  /*0ef0*/  MUFU.RCP64H R9, UR15 ;  /* 0x0000000f00097d08 */ /* 0x000e220008001800 */
[----:B------:R-:W-:Y:S01]  /*0f00*/  MOV R20, UR14 ;  /* 0x0000000e00147c02 */ /* 0x000fe20008000f00 */
[----:B------:R-:W-:Y:S01]  /*0f10*/  IMAD.U32 R21, RZ, RZ, UR15 ;  /* 0x0000000fff157e24 */ /* 0x000fe2000f8e00ff */
[----:B------:R-:W-:Y:S01]  /*0f20*/  BSSY.RECONVERGENT B2, `(.L_x_15) ;  /* 0x000001a000027945 */ /* 0x000fe20003800200 */
[----:B------:R-:W-:-:S06]  /*0f30*/  IMAD.MOV.U32 R8, RZ, RZ, 0x1 ;  /* 0x00000001ff087424 */ /* 0x000fcc00078e00ff */
[----:B0-----:R-:W-:-:S08]  /*0f40*/  DFMA R20, R8, -R20, 1 ;  /* 0x3ff000000814742b */ /* 0x001fd00000000814 */
[----:B------:R-:W-:-:S08]  /*0f50*/  DFMA R20, R20, R20, R20 ;  /* 0x000000141414722b */ /* 0x000fd00000000014 */
[----:B------:R-:W-:Y:S01]  /*0f60*/  DFMA R20, R8, R20, R8 ;  /* 0x000000140814722b */ /* 0x000fe20000000008 */
[----:B------:R-:W-:Y:S02]  /*0f70*/  IMAD.U32 R8, RZ, RZ, UR14 ;  /* 0x0000000eff087e24 */ /* 0x000fe4000f8e00ff */
[----:B------:R-:W-:-:S06]  /*0f80*/  IMAD.U32 R9, RZ, RZ, UR15 ;  /* 0x0000000fff097e24 */ /* 0x000fcc000f8e00ff */
[----:B------:R-:W-:-:S08]  /*0f90*/  DFMA R8, R20, -R8, 1 ;  /* 0x3ff000001408742b */ /* 0x000fd00000000808 */
[----:B------:R-:W-:-:S08]  /*0fa0*/  DFMA R8, R20, R8, R20 ;  /* 0x000000081408722b */ /* 0x000fd00000000014 */
[----:B------:R-:W-:-:S08]  /*0fb0*/  DMUL R20, R8, -R10 ;  /* 0x8000000a08147228 */ /* 0x000fd00000000000 */
[----:B------:R-:W-:-:S08]  /*0fc0*/  DFMA R24, R20, -UR14, -R10 ;  /* 0x8000000e14187c2b */ /* 0x000fd0000800080a */
[----:B------:R-:W-:Y:S02]  /*0fd0*/  DFMA R8, R8, R24, R20 ;  /* 0x000000180808722b */ /* 0x000fe40000000014 */
[----:B------:R-:W-:-:S08]  /*0fe0*/  DADD R20, -RZ, -R10 ;  /* 0x00000000ff147229 */ /* 0x000fd0000000090a */
[----:B------:R-:W-:Y:S02]  /*0ff0*/  FFMA R0, RZ, UR15, R9 ;  /* 0x0000000fff007c23 */ /* 0x000fe40008000009 */
[----:B------:R-:W-:-:S03]  /*1000*/  FSETP.GEU.AND P1, PT, |R21|, 6.5827683646048100446e-37, PT ;  /* 0x036000001500780b */ /* 0x000fc60003f2e200 */
[----:B------:R-:W-:-:S13]  /*1010*/  FSETP.GT.AND P0, PT, |R0|, 1.469367938527859385e-39, PT ;  /* 0x001000000000780b */ /* 0x000fda0003f04200 */
[----:B------:R-:W-:Y:S05]  /*1020*/  @P0 BRA P1, `(.L_x_16) ;  /* 0x0000000000240947 */ /* 0x000fea0000800000 */
[----:B------:R-:W-:Y:S01]  /*1030*/  MOV R11, UR15 ;  /* 0x0000000f000b7c02 */ /* 0x000fe20008000f00 */
[----:B------:R-:W-:Y:S01]  /*1040*/  IMAD.U32 R9, RZ, RZ, UR15 ;  /* 0x0000000fff097e24 */ /* 0x000fe2000f8e00ff */
[----:B------:R-:W-:Y:S01]  /*1050*/  MOV R0, 0x10a0 ;  /* 0x000010a000007802 */ /* 0x000fe20000000f00 */
[----:B------:R-:W-:Y:S02]  /*1060*/  IMAD.U32 R8, RZ, RZ, UR14 ;  /* 0x0000000eff087e24 */ /* 0x000fe4000f8e00ff */
[----:B------:R-:W-:Y:S02]  /*1070*/  IMAD.U32 R10, RZ, RZ, UR14 ;  /* 0x0000000eff0a7e24 */ /* 0x000fe4000f8e00ff */
[----:B------:R-:W-:-:S07]  /*1080*/  IMAD.MOV.U32 R9, RZ, RZ, R11 ;  /* 0x000000ffff097224 */ /* 0x000fce00078e000b */
[----:B------:R-:W-:Y:S05]  /*1090*/  CALL.REL.NOINC `($__internal_0_$__cuda_sm20_div_rn_f64_full) ;  /* 0x0000002000587944 */ /* 0x000fea0003c00000 */
[----:B------:R-:W-:Y:S02]  /*10a0*/  IMAD.MOV.U32 R8, RZ, RZ, R26 ;  /* 0x000000ffff087224 */ /* 0x000fe400078e001a */
[----:B------:R-:W-:-:S07]  /*10b0*/  IMAD.MOV.U32 R9, RZ, RZ, R27 ;  /* 0x000000ffff097224 */ /* 0x000fce00078e001b */
.L_x_16:
[----:B------:R-:W-:Y:S05]  /*10c0*/  BSYNC.RECONVERGENT B2 ;  /* 0x0000000000027941 */ /* 0x000fea0003800200 */
.L_x_15:
[----:B------:R-:W-:Y:S01]  /*10d0*/  IMAD.MOV.U32 R10, RZ, RZ, 0x652b82fe ;  /* 0x652b82feff0a7424 */ /* 0x000fe200078e00ff */
[----:B------:R-:W-:Y:S01]  /*10e0*/  UMOV UR6, 0xfefa39ef ;  /* 0xfefa39ef00067882 */ /* 0x000fe20000000000 */
[----:B------:R-:W-:Y:S01]  /*10f0*/  IMAD.MOV.U32 R11, RZ, RZ, 0x3ff71547 ;  /* 0x3ff71547ff0b7424 */ /* 0x000fe200078e00ff */
[----:B------:R-:W-:Y:S01]  /*1100*/  UMOV UR7, 0x3fe62e42 ;  /* 0x3fe62e4200077882 */ /* 0x000fe20000000000 */
[----:B------:R-:W-:Y:S01]  /*1110*/  FSETP.GEU.AND P0, PT, |R9|, 4.1917929649353027344, PT ;  /* 0x4086232b0900780b */ /* 0x000fe20003f0e200 */
[----:B------:R-:W-:Y:S03]  /*1120*/  BSSY.RECONVERGENT B2, `(.L_x_17) ;  /* 0x0000036000027945 */ /* 0x000fe60003800200 */
[----:B------:R-:W-:-:S08]  /*1130*/  DFMA R10, R8, R10, 6.75539944105574400000e+15 ;  /* 0x43380000080a742b */ /* 0x000fd0000000000a */
[----:B------:R-:W-:-:S08]  /*1140*/  DADD R20, R10, -6.75539944105574400000e+15 ;  /* 0xc33800000a147429 */ /* 0x000fd00000000000 */
[----:B------:R-:W-:Y:S01]  /*1150*/  DFMA R24, R20, -UR6, R8 ;  /* 0x8000000614187c2b */ /* 0x000fe20008000008 */
[----:B------:R-:W-:Y:S01]  /*1160*/  UMOV UR6, 0x3b39803f ;  /* 0x3b39803f00067882 */ /* 0x000fe20000000000 */
[----:B------:R-:W-:-:S06]  /*1170*/  UMOV UR7, 0x3c7abc9e ;  /* 0x3c7abc9e00077882 */ /* 0x000fcc0000000000 */
[----:B------:R-:W-:Y:S01]  /*1180*/  DFMA R20, R20, -UR6, R24 ;  /* 0x8000000614147c2b */ /* 0x000fe20008000018 */
[----:B------:R-:W-:Y:S01]  /*1190*/  UMOV UR6, 0x69ce2bdf ;  /* 0x69ce2bdf00067882 */ /* 0x000fe20000000000 */
[----:B------:R-:W-:Y:S01]  /*11a0*/  IMAD.MOV.U32 R24, RZ, RZ, -0x35dec16 ;  /* 0xfca213eaff187424 */ /* 0x000fe200078e00ff */
[----:B------:R-:W-:Y:S01]  /*11b0*/  UMOV UR7, 0x3e5ade15 ;  /* 0x3e5ade1500077882 */ /* 0x000fe20000000000 */
[----:B------:R-:W-:-:S06]  /*11c0*/  IMAD.MOV.U32 R25, RZ, RZ, 0x3e928af3 ;  /* 0x3e928af3ff197424 */ /* 0x000fcc00078e00ff */
[----:B------:R-:W-:Y:S01]  /*11d0*/  DFMA R24, R20, UR6, R24 ;  /* 0x0000000614187c2b */ /* 0x000fe20008000018 */
[----:B------:R-:W-:Y:S01]  /*11e0*/  UMOV UR6, 0x62401315 ;  /* 0x6240131500067882 */ /* 0x000fe20000000000 */
[----:B------:R-:W-:-:S06]  /*11f0*/  UMOV UR7, 0x3ec71dee ;  /* 0x3ec71dee00077882 */ /* 0x000fcc0000000000 */
[----:B------:R-:W-:Y:S01]  /*1200*/  DFMA R24, R20, R24, UR6 ;  /* 0x0000000614187e2b */ /* 0x000fe20008000018 */
        /* <DEDUP_REMOVED lines=20> */
[----:B------:R-:W-:-:S08]  /*1350*/  DFMA R24, R20, R24, UR6 ;  /* 0x0000000614187e2b */ /* 0x000fd00008000018 */
[----:B------:R-:W-:-:S08]  /*1360*/  DFMA R24, R20, R24, 1 ;  /* 0x3ff000001418742b */ /* 0x000fd00000000018 */
[----:B------:R-:W-:-:S10]  /*1370*/  DFMA R24, R20, R24, 1 ;  /* 0x3ff000001418742b */ /* 0x000fd40000000018 */
[----:B------:R-:W-:Y:S01]  /*1380*/  LEA R21, R10, R25, 0x14 ;  /* 0x000000190a157211 */ /* 0x000fe200078ea0ff */
[----:B------:R-:W-:Y:S01]  /*1390*/  IMAD.MOV.U32 R20, RZ, RZ, R24 ;  /* 0x000000ffff147224 */ /* 0x000fe200078e0018 */
[----:B------:R-:W-:Y:S06]  /*13a0*/  @!P0 BRA `(.L_x_18) ;  /* 0x0000000000348947 */ /* 0x000fec0003800000 */
[----:B------:R-:W-:Y:S01]  /*13b0*/  FSETP.GEU.AND P1, PT, |R9|, 4.2275390625, PT ;  /* 0x408748000900780b */ /* 0x000fe20003f2e200 */
[C---:B------:R-:W-:Y:S02]  /*13c0*/  DADD R20, R8.reuse, +INF ;  /* 0x7ff0000008147429 */ /* 0x040fe40000000000 */
[----:B------:R-:W-:-:S08]  /*13d0*/  DSETP.GEU.AND P0, PT, R8, RZ, PT ;  /* 0x000000ff0800722a */ /* 0x000fd00003f0e000 */
[----:B------:R-:W-:Y:S02]  /*13e0*/  FSEL R20, R20, RZ, P0 ;  /* 0x000000ff14147208 */ /* 0x000fe40000000000 */
[----:B------:R-:W-:Y:S01]  /*13f0*/  @!P1 LEA.HI R0, R10, R10, RZ, 0x1 ;  /* 0x0000000a0a009211 */ /* 0x000fe200078f08ff */
[----:B------:R-:W-:Y:S01]  /*1400*/  @!P1 IMAD.MOV.U32 R8, RZ, RZ, R24 ;  /* 0x000000ffff089224 */ /* 0x000fe200078e0018 */
[----:B------:R-:W-:Y:S02]  /*1410*/  FSEL R21, R21, RZ, P0 ;  /* 0x000000ff15157208 */ /* 0x000fe40000000000 */
[----:B------:R-:W-:-:S05]  /*1420*/  @!P1 SHF.R.S32.HI R9, RZ, 0x1, R0 ;  /* 0x00000001ff099819 */ /* 0x000fca0000011400 */
[----:B------:R-:W-:Y:S02]  /*1430*/  @!P1 IMAD.IADD R10, R10, 0x1, -R9 ;  /* 0x000000010a0a9824 */ /* 0x000fe400078e0a09 */
[----:B------:R-:W-:-:S03]  /*1440*/  @!P1 IMAD R9, R9, 0x100000, R25 ;  /* 0x0010000009099824 */ /* 0x000fc600078e0219 */
[----:B------:R-:W-:Y:S01]  /*1450*/  @!P1 LEA R11, R10, 0x3ff00000, 0x14 ;  /* 0x3ff000000a0b9811 */ /* 0x000fe200078ea0ff */
[----:B------:R-:W-:-:S06]  /*1460*/  @!P1 IMAD.MOV.U32 R10, RZ, RZ, RZ ;  /* 0x000000ffff0a9224 */ /* 0x000fcc00078e00ff */
[----:B------:R-:W-:-:S11]  /*1470*/  @!P1 DMUL R20, R8, R10 ;  /* 0x0000000a08149228 */ /* 0x000fd60000000000 */
.L_x_18:
[----:B------:R-:W-:Y:S05]  /*1480*/  BSYNC.RECONVERGENT B2 ;  /* 0x0000000000027941 */ /* 0x000fea0003800200 */
.L_x_17:
[----:B------:R-:W-:-:S14]  /*1490*/  DSETP.NEU.AND P0, PT, R20, RZ, PT ;  /* 0x000000ff1400722a */ /* 0x000fdc0003f0d000 */
[----:B------:R-:W-:Y:S05]  /*14a0*/  @!P0 BRA `(.L_x_13) ;  /* 0x0000000000488947 */ /* 0x000fea0003800000 */
[----:B------:R-:W0:Y:S01]  /*14b0*/  S2R R3, SR_LANEID ;  /* 0x0000000000037919 */ /* 0x000e220000000000 */
[----:B------:R-:W-:Y:S01]  /*14c0*/  VOTEU.ANY UR6, UPT, PT ;  /* 0x0000000000067886 */ /* 0x000fe200038e0100 */
[----:B------:R-:W1:Y:S01]  /*14d0*/  LDC.64 R8, c[0x4][0x10] ;  /* 0x01000400ff087b82 */ /* 0x000e620000000a00 */
[----:B------:R-:W0:Y:S01]  /*14e0*/  FLO.U32 R0, UR6 ;  /* 0x0000000600007d00 */ /* 0x000e2200080e0000 */
[----:B------:R-:W2:Y:S06]  /*14f0*/  S2R R12, SR_LTMASK ;  /* 0x00000000000c7919 */ /* 0x000eac0000003900 */
[----:B------:R-:W3:Y:S01]  /*1500*/  LDC.64 R10, c[0x0][0x390] ;  /* 0x0000e400ff0a7b82 */ /* 0x000ee20000000a00 */
[----:B------:R-:W1:Y:S01]  /*1510*/  POPC R27, UR6 ;  /* 0x00000006001b7d09 */ /* 0x000e620008000000 */
[----:B0-----:R-:W-:-:S13]  /*1520*/  ISETP.EQ.U32.AND P0, PT, R0, R3, PT ;  /* 0x000000030000720c */ /* 0x001fda0003f02070 */
[----:B-1----:R-:W4:Y:S01]  /*1530*/  @P0 ATOMG.E.ADD.STRONG.GPU PT, R9, desc[UR8][R8.64], R27 ;  /* 0x8000001b080909a8 */ /* 0x002f2200081ef108 */
[----:B--2---:R-:W-:Y:S01]  /*1540*/  LOP3.LUT R12, R12, UR6, RZ, 0xc0, !PT ;  /* 0x000000060c0c7c12 */ /* 0x004fe2000f8ec0ff */
[----:B------:R-:W0:Y:S08]  /*1550*/  I2F.F64.S64 R24, R18 ;  /* 0x0000001200187312 */ /* 0x000e300000301c00 */
[----:B------:R-:W1:Y:S01]  /*1560*/  POPC R12, R12 ;  /* 0x0000000c000c7309 */ /* 0x000e620000000000 */
[----:B----4-:R-:W1:Y:S02]  /*1570*/  SHFL.IDX PT, R3, R9, R0, 0x1f ;  /* 0x00001f0009037589 */ /* 0x010e6400000e0000 */
[----:B-1----:R-:W-:-:S04]  /*1580*/  IMAD.IADD R3, R3, 0x1, R12 ;  /* 0x0000000103037824 */ /* 0x002fc800078e020c */
[----:B---3--:R-:W-:-:S05]  /*1590*/  IMAD.WIDE R10, R3, 0x18, R10 ;  /* 0x00000018030a7825 */ /* 0x008fca00078e020a */
[----:B0-----:R0:W-:Y:S04]  /*15a0*/  STG.E.64 desc[UR8][R10.64+0x8], R24 ;  /* 0x000008180a007986 */ /* 0x0011e8000c101b08 */
[----:B------:R0:W-:Y:S04]  /*15b0*/  STG.E.64 desc[UR8][R10.64+0x10], R20 ;  /* 0x000010140a007986 */ /* 0x0001e8000c101b08 */
[----:B------:R0:W-:Y:S02]  /*15c0*/  STG.E.64 desc[UR8][R10.64], R22 ;  /* 0x000000160a007986 */ /* 0x0001e4000c101b08 */
.L_x_13:
[----:B------:R-:W-:Y:S05]  /*15d0*/  BSYNC.RECONVERGENT B1 ;  /* 0x0000000000017941 */ /* 0x000fea0003800200 */
.L_x_11:
[----:B------:R-:W-:Y:S01]  /*15e0*/  BSSY.RECONVERGENT B1, `(.L_x_19) ;  /* 0x0000080000017945 */ /* 0x000fe20003800200 */
[----:B0-----:R-:W-:-:S03]  /*15f0*/  CS2R R10, SRZ ;  /* 0x00000000000a7805 */ /* 0x001fc6000001ff00 */
[----:B------:R-:W-:Y:S05]  /*1600*/  BRA.U !UP0, `(.L_x_20) ;  /* 0x0000000108347547 */ /* 0x000fea000b800000 */
[----:B------:R-:W-:Y:S01]  /*1610*/  IMAD.MOV.U32 R0, RZ, RZ, RZ ;  /* 0x000000ffff007224 */ /* 0x000fe200078e00ff */
[----:B------:R-:W-:-:S07]  /*1620*/  CS2R R10, SRZ ;  /* 0x00000000000a7805 */ /* 0x000fce000001ff00 */
.L_x_22:
[C---:B------:R-:W-:Y:S01]  /*1630*/  IMAD R20, R0.reuse, 0x8, R7 ;  /* 0x0000000800147824 */ /* 0x040fe200078e0207 */
[----:B------:R-:W-:-:S05]  /*1640*/  LEA R3, R0, R6, 0x3 ;  /* 0x0000000600037211 */ /* 0x000fca00078e18ff */
[----:B------:R-:W-:Y:S04]  /*1650*/  LDS.64 R8, [R3] ;  /* 0x0000000003087984 */ /* 0x000fe80000000a00 */
[----:B------:R-:W0:Y:S02]  /*1660*/  LDS.64 R20, [R20+0x10] ;  /* 0x0000100014147984 */ /* 0x000e240000000a00 */
[----:B0-----:R-:W-:-:S08]  /*1670*/  DADD R8, R8, -R20 ;  /* 0x0000000008087229 */ /* 0x001fd00000000814 */
[----:B------:R-:W-:-:S08]  /*1680*/  DFMA R10, R8, R8, R10 ;  /* 0x00000008080a722b */ /* 0x000fd0000000000a */
[----:B------:R-:W-:-:S14]  /*1690*/  DSETP.GT.AND P0, PT, R10, UR10, PT ;  /* 0x0000000a0a007e2a */ /* 0x000fdc000bf04000 */
[----:B------:R-:W-:Y:S05]  /*16a0*/  @P0 BRA `(.L_x_21) ;  /* 0x0000000400cc0947 */ /* 0x000fea0003800000 */
[----:B------:R-:W-:-:S05]  /*16b0*/  VIADD R0, R0, 0x1 ;  /* 0x0000000100007836 */ /* 0x000fca0000000000 */
[----:B------:R-:W-:-:S13]  /*16c0*/  ISETP.NE.AND P0, PT, R0, UR5, PT ;  /* 0x0000000500007c0c */ /* 0x000fda000bf05270 */
[----:B------:R-:W-:Y:S05]  /*16d0*/  @P0 BRA `(.L_x_22) ;  /* 0xfffffffc00d40947 */ /* 0x000fea000383ffff */
.L_x_20:
[----:B------:R-:W0:Y:S01]  /*16e0*/  MUFU.RCP64H R9, UR15 ;  /* 0x0000000f00097d08 */ /* 0x000e220008001800 */
[----:B------:R-:W-:Y:S01]  /*16f0*/  IMAD.U32 R20, RZ, RZ, UR14 ;  /* 0x0000000eff147e24 */ /* 0x000fe2000f8e00ff */
[----:B------:R-:W-:Y:S01]  /*1700*/  BSSY.RECONVERGENT B2, `(.L_x_23) ;  /* 0x000001b000027945 */ /* 0x000fe20003800200 */
[----:B------:R-:W-:Y:S02]  /*1710*/  IMAD.U32 R21, RZ, RZ, UR15 ;  /* 0x0000000fff157e24 */ /* 0x000fe4000f8e00ff */
        /* <DEDUP_REMOVED lines=16> */
[----:B------:R-:W-:Y:S01]  /*1820*/  IMAD.U32 R11, RZ, RZ, UR15 ;  /* 0x0000000fff0b7e24 */ /* 0x000fe2000f8e00ff */
[----:B------:R-:W-:Y:S01]  /*1830*/  MOV R8, UR14 ;  /* 0x0000000e00087c02 */ /* 0x000fe20008000f00 */
[----:B------:R-:W-:Y:S01]  /*1840*/  IMAD.U32 R9, RZ, RZ, UR15 ;  /* 0x0000000fff097e24 */ /* 0x000fe2000f8e00ff */
[----:B------:R-:W-:Y:S01]  /*1850*/  MOV R0, 0x1890 ;  /* 0x0000189000007802 */ /* 0x000fe20000000f00 */
[----:B------:R-:W-:Y:S02]  /*1860*/  IMAD.U32 R10, RZ, RZ, UR14 ;  /* 0x0000000eff0a7e24 */ /* 0x000fe4000f8e00ff */
[----:B------:R-:W-:-:S07]  /*1870*/  IMAD.MOV.U32 R9, RZ, RZ, R11 ;  /* 0x000000ffff097224 */ /* 0x000fce00078e000b */
[----:B------:R-:W-:Y:S05]  /*1880*/  CALL.REL.NOINC `($__internal_0_$__cuda_sm20_div_rn_f64_full) ;  /* 0x00000018005c7944 */ /* 0x000fea0003c00000 */
[----:B------:R-:W-:Y:S02]  /*1890*/  IMAD.MOV.U32 R8, RZ, RZ, R26 ;  /* 0x000000ffff087224 */ /* 0x000fe400078e001a */
[----:B------:R-:W-:-:S07]  /*18a0*/  IMAD.MOV.U32 R9, RZ, RZ, R27 ;  /* 0x000000ffff097224 */ /* 0x000fce00078e001b */
.L_x_24:
[----:B------:R-:W-:Y:S05]  /*18b0*/  BSYNC.RECONVERGENT B2 ;  /* 0x0000000000027941 */ /* 0x000fea0003800200 */
.L_x_23:
[----:B------:R-:W-:Y:S01]  /*18c0*/  IMAD.MOV.U32 R10, RZ, RZ, 0x652b82fe ;  /* 0x652b82feff0a7424 */ /* 0x000fe200078e00ff */
[----:B------:R-:W-:Y:S01]  /*18d0*/  MOV R11, 0x3ff71547 ;  /* 0x3ff71547000b7802 */ /* 0x000fe20000000f00 */
[----:B------:R-:W-:Y:S01]  /*18e0*/  UMOV UR6, 0xfefa39ef ;  /* 0xfefa39ef00067882 */ /* 0x000fe20000000000 */
[----:B------:R-:W-:Y:S01]  /*18f0*/  UMOV UR7, 0x3fe62e42 ;  /* 0x3fe62e4200077882 */ /* 0x000fe20000000000 */
[----:B------:R-:W-:Y:S01]  /*1900*/  FSETP.GEU.AND P0, PT, |R9|, 4.1917929649353027344, PT ;  /* 0x4086232b0900780b */ /* 0x000fe20003f0e200 */
[----:B------:R-:W-:Y:S02]  /*1910*/  BSSY.RECONVERGENT B2, `(.L_x_25) ;  /* 0x0000036000027945 */ /* 0x000fe40003800200 */
        /* <DEDUP_REMOVED lines=37> */
[----:B------:R-:W-:Y:S02]  /*1b70*/  IMAD R21, R10, 0x100000, R25 ;  /* 0x001000000a157824 */ /* 0x000fe400078e0219 */
        /* <DEDUP_REMOVED lines=12> */
[----:B------:R-:W-:Y:S02]  /*1c40*/  @!P1 LEA R11, R10, 0x3ff00000, 0x14 ;  /* 0x3ff000000a0b9811 */ /* 0x000fe400078ea0ff */
[----:B------:R-:W-:-:S06]  /*1c50*/  @!P1 MOV R10, RZ ;  /* 0x000000ff000a9202 */ /* 0x000fcc0000000f00 */
[----:B------:R-:W-:-:S11]  /*1c60*/  @!P1 DMUL R20, R8, R10 ;  /* 0x0000000a08149228 */ /* 0x000fd60000000000 */
.L_x_26:
[----:B------:R-:W-:Y:S05]  /*1c70*/  BSYNC.RECONVERGENT B2 ;  /* 0x0000000000027941 */ /* 0x000fea0003800200 */
.L_x_25:
        /* <DEDUP_REMOVED lines=11> */
[----:B--2---:R-:W-:Y:S02]  /*1d30*/  LOP3.LUT R12, R12, UR6, RZ, 0xc0, !PT ;  /* 0x000000060c0c7c12 */ /* 0x004fe4000f8ec0ff */
[----:B------:R-:W-:-:S04]  /*1d40*/  IADD3 R10, P0, PT, R18, 0x1, RZ ;  /* 0x00000001120a7810 */ /* 0x000fc80007f1e0ff */
[----:B------:R-:W0:Y:S01]  /*1d50*/  POPC R12, R12 ;  /* 0x0000000c000c7309 */ /* 0x000e220000000000 */
[----:B------:R-:W-:-:S07]  /*1d60*/  IMAD.X R11, RZ, RZ, R19, P0 ;  /* 0x000000ffff0b7224 */ /* 0x000fce00000e0613 */
[----:B------:R-:W1:Y:S01]  /*1d70*/  I2F.F64.S64 R10, R10 ;  /* 0x0000000a000a7312 */ /* 0x000e620000301c00 */
[----:B----4-:R-:W0:Y:S02]  /*1d80*/  SHFL.IDX PT, R3, R25, R0, 0x1f ;  /* 0x00001f0019037589 */ /* 0x010e2400000e0000 */
[----:B0-----:R-:W-:-:S04]  /*1d90*/  IMAD.IADD R3, R3, 0x1, R12 ;  /* 0x0000000103037824 */ /* 0x001fc800078e020c */
[----:B---3--:R-:W-:-:S05]  /*1da0*/  IMAD.WIDE R8, R3, 0x18, R8 ;  /* 0x0000001803087825 */ /* 0x008fca00078e0208 */
[----:B-1----:R0:W-:Y:S04]  /*1db0*/  STG.E.64 desc[UR8][R8.64+0x8], R10 ;  /* 0x0000080a08007986 */ /* 0x0021e8000c101b08 */
[----:B------:R0:W-:Y:S04]  /*1dc0*/  STG.E.64 desc[UR8][R8.64+0x10], R20 ;  /* 0x0000101408007986 */ /* 0x0001e8000c101b08 */
[----:B------:R0:W-:Y:S02]  /*1dd0*/  STG.E.64 desc[UR8][R8.64], R22 ;  /* 0x0000001608007986 */ /* 0x0001e4000c101b08 */
.L_x_21:
[----:B------:R-:W-:Y:S05]  /*1de0*/  BSYNC.RECONVERGENT B1 ;  /* 0x0000000000017941 */ /* 0x000fea0003800200 */
.L_x_19:
[----:B------:R-:W-:Y:S01]  /*1df0*/  BSSY.RECONVERGENT B1, `(.L_x_27) ;  /* 0x0000080000017945 */ /* 0x000fe20003800200 */
[----:B0-----:R-:W-:-:S03]  /*1e00*/  CS2R R10, SRZ ;  /* 0x00000000000a7805 */ /* 0x001fc6000001ff00 */
[----:B------:R-:W-:Y:S05]  /*1e10*/  BRA.U !UP0, `(.L_x_28) ;  /* 0x0000000108347547 */ /* 0x000fea000b800000 */
[----:B------:R-:W-:Y:S01]  /*1e20*/  IMAD.MOV.U32 R0, RZ, RZ, RZ ;  /* 0x000000ffff007224 */ /* 0x000fe200078e00ff */
[----:B------:R-:W-:-:S07]  /*1e30*/  CS2R R10, SRZ ;  /* 0x00000000000a7805 */ /* 0x000fce000001ff00 */
.L_x_30:
[C---:B------:R-:W-:Y:S02]  /*1e40*/  IMAD R20, R0.reuse, 0x8, R7 ;  /* 0x0000000800147824 */ /* 0x040fe400078e0207 */
[----:B------:R-:W-:-:S04]  /*1e50*/  IMAD R3, R0, 0x8, R6 ;  /* 0x0000000800037824 */ /* 0x000fc800078e0206 */
[----:B------:R-:W-:Y:S04]  /*1e60*/  LDS.64 R20, [R20+0x20] ;  /* 0x0000200014147984 */ /* 0x000fe80000000a00 */
        /* <DEDUP_REMOVED lines=8> */
.L_x_28:
[----:B------:R-:W0:Y:S01]  /*1ef0*/  MUFU.RCP64H R9, UR15 ;  /* 0x0000000f00097d08 */ /* 0x000e220008001800 */
[----:B------:R-:W-:Y:S01]  /*1f00*/  IMAD.U32 R20, RZ, RZ, UR14 ;  /* 0x0000000eff147e24 */ /* 0x000fe2000f8e00ff */
[----:B------:R-:W-:Y:S01]  /*1f10*/  MOV R21, UR15 ;  /* 0x0000000f00157c02 */ /* 0x000fe20008000f00 */
[----:B------:R-:W-:Y:S01]  /*1f20*/  IMAD.MOV.U32 R8, RZ, RZ, 0x1 ;  /* 0x00000001ff087424 */ /* 0x000fe200078e00ff */
[----:B------:R-:W-:Y:S05]  /*1f30*/  BSSY.RECONVERGENT B2, `(.L_x_31) ;  /* 0x0000019000027945 */ /* 0x000fea0003800200 */
        /* <DEDUP_REMOVED lines=16> */
[----:B------:R-:W-:Y:S01]  /*2040*/  MOV R0, 0x20a0 ;  /* 0x000020a000007802 */ /* 0x000fe20000000f00 */
[----:B------:R-:W-:Y:S02]  /*2050*/  IMAD.U32 R9, RZ, RZ, UR15 ;  /* 0x0000000fff097e24 */ /* 0x000fe4000f8e00ff */
[----:B------:R-:W-:Y:S01]  /*2060*/  IMAD.U32 R8, RZ, RZ, UR14 ;  /* 0x0000000eff087e24 */ /* 0x000fe2000f8e00ff */
[----:B------:R-:W-:Y:S01]  /*2070*/  MOV R9, R11 ;  /* 0x0000000b00097202 */ /* 0x000fe20000000f00 */
[----:B------:R-:W-:-:S07]  /*2080*/  IMAD.U32 R10, RZ, RZ, UR14 ;  /* 0x0000000eff0a7e24 */ /* 0x000fce000f8e00ff */
[----:B------:R-:W-:Y:S05]  /*2090*/  CALL.REL.NOINC `($__internal_0_$__cuda_sm20_div_rn_f64_full) ;  /* 0x0000001000587944 */ /* 0x000fea0003c00000 */
[----:B------:R-:W-:Y:S02]  /*20a0*/  IMAD.MOV.U32 R8, RZ, RZ, R26 ;  /* 0x000000ffff087224 */ /* 0x000fe400078e001a */
[----:B------:R-:W-:-:S07]  /*20b0*/  IMAD.MOV.U32 R9, RZ, RZ, R27 ;  /* 0x000000ffff097224 */ /* 0x000fce00078e001b */
.L_x_32:
[----:B------:R-:W-:Y:S05]  /*20c0*/  BSYNC.RECONVERGENT B2 ;  /* 0x0000000000027941 */ /* 0x000fea0003800200 */
.L_x_31:
        /* <DEDUP_REMOVED lines=43> */
[----:B------:R-:W-:Y:S01]  /*2380*/  IMAD R21, R10, 0x100000, R25 ;  /* 0x001000000a157824 */ /* 0x000fe200078e0219 */
[----:B------:R-:W-:Y:S01]  /*2390*/  MOV R20, R24 ;  /* 0x0000001800147202 */ /* 0x000fe20000000f00 */
        /* <DEDUP_REMOVED lines=14> */
.L_x_34:
[----:B------:R-:W-:Y:S05]  /*2480*/  BSYNC.RECONVERGENT B2 ;  /* 0x0000000000027941 */ /* 0x000fea0003800200 */
.L_x_33:
        /* <DEDUP_REMOVED lines=22> */
.L_x_29:
[----:B------:R-:W-:Y:S05]  /*25f0*/  BSYNC.RECONVERGENT B1 ;  /* 0x0000000000017941 */ /* 0x000fea0003800200 */
.L_x_27:
[----:B0-----:R-:W-:Y:S01]  /*2600*/  CS2R R10, SRZ ;  /* 0x00000000000a7805 */ /* 0x001fe2000001ff00 */
[----:B------:R-:W-:Y:S06]  /*2610*/  BRA.U !UP0, `(.L_x_35) ;  /* 0x0000000108347547 */ /* 0x000fec000b800000 */
[----:B------:R-:W-:Y:S01]  /*2620*/  IMAD.MOV.U32 R0, RZ, RZ, RZ ;  /* 0x000000ffff007224 */ /* 0x000fe200078e00ff */
[----:B------:R-:W-:-:S07]  /*2630*/  CS2R R10, SRZ ;  /* 0x00000000000a7805 */ /* 0x000fce000001ff00 */
.L_x_36:
        /* <DEDUP_REMOVED lines=11> */
.L_x_35:
        /* <DEDUP_REMOVED lines=29> */
.L_x_38:
[----:B------:R-:W-:Y:S05]  /*28c0*/  BSYNC.RECONVERGENT B1 ;  /* 0x0000000000017941 */ /* 0x000fea0003800200 */
.L_x_37:
[----:B------:R-:W-:Y:S01]  /*28d0*/  MOV R10, 0x652b82fe ;  /* 0x652b82fe000a7802 */ /* 0x000fe20000000f00 */
[----:B------:R-:W-:Y:S01]  /*28e0*/  IMAD.MOV.U32 R11, RZ, RZ, 0x3ff71547 ;  /* 0x3ff71547ff0b7424 */ /* 0x000fe200078e00ff */
        /* <DEDUP_REMOVED lines=52> */
[----:B------:R-:W-:Y:S01]  /*2c30*/  @!P1 IMAD.IADD R10, R10, 0x1, -R9 ;  /* 0x000000010a0a9824 */ /* 0x000fe200078e0a09 */
[----:B------:R-:W-:-:S04]  /*2c40*/  @!P1 LEA R9, R9, R25, 0x14 ;  /* 0x0000001909099211 */ /* 0x000fc800078ea0ff */
[----:B------:R-:W-:Y:S01]  /*2c50*/  @!P1 LEA R11, R10, 0x3ff00000, 0x14 ;  /* 0x3ff000000a0b9811 */ /* 0x000fe200078ea0ff */
[----:B------:R-:W-:-:S06]  /*2c60*/  @!P1 IMAD.MOV.U32 R10, RZ, RZ, RZ ;  /* 0x000000ffff0a9224 */ /* 0x000fcc00078e00ff */
[----:B------:R-:W-:-:S11]  /*2c70*/  @!P1 DMUL R20, R8, R10 ;  /* 0x0000000a08149228 */ /* 0x000fd60000000000 */
.L_x_40:
[----:B------:R-:W-:Y:S05]  /*2c80*/  BSYNC.RECONVERGENT B1 ;  /* 0x0000000000017941 */ /* 0x000fea0003800200 */
.L_x_39:
        /* <DEDUP_REMOVED lines=19> */
[----:B------:R0:W-:Y:S04]  /*2dc0*/  STG.E.64 desc[UR8][R8.64], R22 ;  /* 0x0000001608007986 */ /* 0x0001e8000c101b08 */
[----:B-1----:R0:W-:Y:S04]  /*2dd0*/  STG.E.64 desc[UR8][R8.64+0x8], R10 ;  /* 0x0000080a08007986 */ /* 0x0021e8000c101b08 */
[----:B------:R0:W-:Y:S02]  /*2de0*/  STG.E.64 desc[UR8][R8.64+0x10], R20 ;  /* 0x0000101408007986 */ /* 0x0001e4000c101b08 */
.L_x_1:
[----:B------:R-:W-:Y:S05]  /*2df0*/  BSYNC.RECONVERGENT B0 ;  /* 0x0000000000007941 */ /* 0x000fea0003800200 */
.L_x_0:
[----:B------:R-:W1:Y:S01]  /*2e00*/  LDCU UR6, c[0x0][0x370] ;  /* 0x00006e00ff0677ac */ /* 0x000e620008000800 */
[----:B------:R-:W-:Y:S01]  /*2e10*/  IMAD.U32 R0, RZ, RZ, UR4 ;  /* 0x00000004ff007e24 */ /* 0x000fe2000f8e00ff */
[----:B------:R-:W-:Y:S04]  /*2e20*/  BSSY.RECONVERGENT B0, `(.L_x_41) ;  /* 0x0000027000007945 */ /* 0x000fe80003800200 */
[----:B------:R-:W-:Y:S02]  /*2e30*/  SHF.R.S32.HI R0, RZ, 0x1f, R0 ;  /* 0x0000001fff007819 */ /* 0x000fe40000011400 */
[----:B-1----:R-:W-:-:S05]  /*2e40*/  IADD3 R2, P0, PT, R2, UR6, RZ ;  /* 0x0000000602027c10 */ /* 0x002fca000ff1e0ff */
[----:B------:R-:W-:-:S05]  /*2e50*/  IMAD.X R5, RZ, RZ, R5, P0 ;  /* 0x000000ffff057224 */ /* 0x000fca00000e0605 */
[----:B------:R-:W-:-:S04]  /*2e60*/  LOP3.LUT R3, R5, R0, RZ, 0xfc, !PT ;  /* 0x0000000005037212 */ /* 0x000fc800078efcff */
[----:B------:R-:W-:-:S13]  /*2e70*/  ISETP.NE.U32.AND P0, PT, R3, RZ, PT ;  /* 0x000000ff0300720c */ /* 0x000fda0003f05070 */
[----:B------:R-:W-:Y:S05]  /*2e80*/  @P0 BRA `(.L_x_42) ;  /* 0x00000000005c0947 */ /* 0x000fea0003800000 */
[----:B------:R-:W1:Y:S01]  /*2e90*/  I2F.U32.RP R0, UR4 ;  /* 0x0000000400007d06 */ /* 0x000e620008209000 */
[----:B------:R-:W-:Y:S01]  /*2ea0*/  IMAD R3, RZ, RZ, -UR4 ;  /* 0x80000004ff037e24 */ /* 0x000fe2000f8e02ff */
[----:B------:R-:W-:Y:S01]  /*2eb0*/  ISETP.NE.U32.AND P2, PT, RZ, UR4, PT ;  /* 0x00000004ff007c0c */ /* 0x000fe2000bf45070 */
[----:B0-----:R-:W-:Y:S02]  /*2ec0*/  IMAD.MOV.U32 R11, RZ, RZ, RZ ;  /* 0x000000ffff0b7224 */ /* 0x001fe400078e00ff */
[----:B------:R-:W-:-:S03]  /*2ed0*/  IMAD.MOV.U32 R19, RZ, RZ, RZ ;  /* 0x000000ffff137224 */ /* 0x000fc600078e00ff */
[----:B-1----:R-:W0:Y:S02]  /*2ee0*/  MUFU.RCP R0, R0 ;  /* 0x0000000000007308 */ /* 0x002e240000001000 */
[----:B0-----:R-:W-:-:S06]  /*2ef0*/  IADD3 R8, PT, PT, R0, 0xffffffe, RZ ;  /* 0x0ffffffe00087810 */ /* 0x001fcc0007ffe0ff */
[----:B------:R0:W1:Y:S02]  /*2f00*/  F2I.FTZ.U32.TRUNC.NTZ R9, R8 ;  /* 0x0000000800097305 */ /* 0x000064000021f000 */
[----:B0-----:R-:W-:Y:S02]  /*2f10*/  IMAD.MOV.U32 R8, RZ, RZ, RZ ;  /* 0x000000ffff087224 */ /* 0x001fe400078e00ff */
[----:B-1----:R-:W-:-:S04]  /*2f20*/  IMAD R3, R3, R9, RZ ;  /* 0x0000000903037224 */ /* 0x002fc800078e02ff */
[----:B------:R-:W-:-:S06]  /*2f30*/  IMAD.HI.U32 R9, R9, R3, R8 ;  /* 0x0000000309097227 */ /* 0x000fcc00078e0008 */
[----:B------:R-:W-:-:S04]  /*2f40*/  IMAD.HI.U32 R18, R9, R2, RZ ;  /* 0x0000000209127227 */ /* 0x000fc800078e00ff */
[----:B------:R-:W-:-:S04]  /*2f50*/  IMAD.MOV R3, RZ, RZ, -R18 ;  /* 0x000000ffff037224 */ /* 0x000fc800078e0a12 */
[----:B------:R-:W-:-:S05]  /*2f60*/  IMAD R3, R3, UR4, R2 ;  /* 0x0000000403037c24 */ /* 0x000fca000f8e0202 */
[----:B------:R-:W-:-:S13]  /*2f70*/  ISETP.GE.U32.AND P0, PT, R3, UR4, PT ;  /* 0x0000000403007c0c */ /* 0x000fda000bf06070 */
[----:B------:R-:W-:Y:S02]  /*2f80*/  @P0 VIADD R3, R3, -UR4 ;  /* 0x8000000403030c36 */ /* 0x000fe40008000000 */
[----:B------:R-:W-:-:S03]  /*2f90*/  @P0 VIADD R18, R18, 0x1 ;  /* 0x0000000112120836 */ /* 0x000fc60000000000 */
[----:B------:R-:W-:-:S13]  /*2fa0*/  ISETP.GE.U32.AND P1, PT, R3, UR4, PT ;  /* 0x0000000403007c0c */ /* 0x000fda000bf26070 */
[----:B------:R-:W-:Y:S01]  /*2fb0*/  @P1 VIADD R18, R18, 0x1 ;  /* 0x0000000112121836 */ /* 0x000fe20000000000 */
[----:B------:R-:W-:-:S04]  /*2fc0*/  @!P2 LOP3.LUT R18, RZ, UR4, RZ, 0x33, !PT ;  /* 0x00000004ff12ac12 */ /* 0x000fc8000f8e33ff */
[----:B------:R-:W-:-:S05]  /*2fd0*/  IADD3 R3, PT, PT, -R18, RZ, RZ ;  /* 0x000000ff12037210 */ /* 0x000fca0007ffe1ff */
[----:B------:R-:W-:Y:S01]  /*2fe0*/  IMAD R10, R3, UR4, R2 ;  /* 0x00000004030a7c24 */ /* 0x000fe2000f8e0202 */
[----:B------:R-:W-:Y:S06]  /*2ff0*/  BRA `(.L_x_43) ;  /* 0x0000000000247947 */ /* 0x000fec0003800000 */
.L_x_42:
[----:B0-----:R-:W-:-:S07]  /*3000*/  MOV R10, 0x3020 ;  /* 0x00003020000a7802 */ /* 0x001fce0000000f00 */
[----:B------:R-:W-:Y:S05]  /*3010*/  CALL.REL.NOINC `($__internal_1_$__cuda_sm20_div_s64) ;  /* 0x0000000400e87944 */ /* 0x000fea0003c00000 */
[----:B------:R-:W-:Y:S01]  /*3020*/  IADD3 R21, P0, PT, RZ, -R18, RZ ;  /* 0x80000012ff157210 */ /* 0x000fe20007f1e0ff */
[----:B------:R-:W-:-:S04]  /*3030*/  IMAD.MOV.U32 R3, RZ, RZ, R5 ;  /* 0x000000ffff037224 */ /* 0x000fc800078e0005 */
[----:B------:R-:W-:Y:S02]  /*3040*/  IMAD.X R9, RZ, RZ, ~R19, P0 ;  /* 0x000000ffff097224 */ /* 0x000fe400000e0e13 */
[----:B------:R-:W-:-:S04]  /*3050*/  IMAD.WIDE.U32 R10, R21, UR4, R2 ;  /* 0x00000004150a7c25 */ /* 0x000fc8000f8e0002 */
[----:B------:R-:W-:-:S04]  /*3060*/  IMAD R9, R9, UR4, RZ ;  /* 0x0000000409097c24 */ /* 0x000fc8000f8e02ff */
[----:B------:R-:W-:-:S04]  /*3070*/  IMAD R9, R0, R21, R9 ;  /* 0x0000001500097224 */ /* 0x000fc800078e0209 */
[----:B------:R-:W-:-:S07]  /*3080*/  IMAD.IADD R11, R11, 0x1, R9 ;  /* 0x000000010b0b7824 */ /* 0x000fce00078e0209 */
.L_x_43:
[----:B------:R-:W-:Y:S05]  /*3090*/  BSYNC.RECONVERGENT B0 ;  /* 0x0000000000007941 */ /* 0x000fea0003800200 */
.L_x_41:
[----:B------:R-:W0:Y:S02]  /*30a0*/  LDC.64 R8, c[0x4][RZ] ;  /* 0x01000000ff087b82 */ /* 0x000e240000000a00 */
[----:B0-----:R-:W2:Y:S01]  /*30b0*/  LDG.E R8, desc[UR8][R8.64] ;  /* 0x0000000808087981 */ /* 0x001ea2000c1e1900 */
[----:B------:R-:W-:Y:S01]  /*30c0*/  UIADD3 UR6, UPT, UPT, UR12, 0xf, URZ ;  /* 0x0000000f0c067890 */ /* 0x000fe2000fffe0ff */
[----:B------:R-:W-:Y:S01]  /*30d0*/  IMAD.MOV.U32 R3, RZ, RZ, R5 ;  /* 0x000000ffff037224 */ /* 0x000fe200078e0005 */
[----:B------:R-:W-:Y:S01]  /*30e0*/  UIADD3 UR13, UPT, UPT, UR4, -0x1, URZ ;  /* 0xffffffff040d7890 */ /* 0x000fe2000fffe0ff */
[----:B------:R-:W-:Y:S01]  /*30f0*/  LEA R0, P3, R18, R14, 0x4 ;  /* 0x0000000e12007211 */ /* 0x000fe200078620ff */
[----:B------:R-:W-:Y:S01]  /*3100*/  UIMAD.WIDE UR6, UR6, UR6, URZ ;  /* 0x00000006060672a5 */ /* 0x000fe2000f8e02ff */
[----:B------:R0:W-:Y:S03]  /*3110*/  I2F.F64.U64 R20, R2 ;  /* 0x0000000200147312 */ /* 0x0001e60000301800 */
[----:B------:R-:W-:Y:S01]  /*3120*/  USHF.R.U64 UR6, UR6, 0x8, UR7 ;  /* 0x0000000806067899 */ /* 0x000fe20008001207 */
[----:B------:R-:W-:Y:S01]  /*3130*/  ISETP.EQ.U32.AND P0, PT, R10, UR13, PT ;  /* 0x0000000d0a007c0c */ /* 0x000fe2000bf02070 */
[----:B------:R-:W-:Y:S01]  /*3140*/  USHF.R.U32.HI UR7, URZ, 0x8, UR7 ;  /* 0x00000008ff077899 */ /* 0x000fe20008011607 */
[----:B------:R-:W-:-:S02]  /*3150*/  ISETP.EQ.U32.AND P4, PT, R18, UR13, PT ;  /* 0x0000000d12007c0c */ /* 0x000fc4000bf82070 */
[----:B0-----:R-:W-:-:S06]  /*3160*/  LEA.HI.X R3, R18, RZ, R19, 0x4, P3 ;  /* 0x000000ff12037211 */ /* 0x001fcc00018f2413 */
[----:B------:R-:W0:Y:S01]  /*3170*/  I2F.F64.U64 R22, UR6 ;  /* 0x0000000600167d12 */ /* 0x000e220008301800 */
[----:B------:R-:W-:Y:S02]  /*3180*/  ULEA UR6, UR13, 0x2, 0x4 ;  /* 0x000000020d067891 */ /* 0x000fe4000f8e20ff */
[----:B------:R-:W-:Y:S01]  /*3190*/  USHF.R.S32.HI UR7, URZ, 0x1f, UR13 ;  /* 0x0000001fff077899 */ /* 0x000fe2000801140d */
[----:B0-----:R-:W-:-:S03]  /*31a0*/  DSETP.GEU.AND P2, PT, R20, R22, PT ;  /* 0x000000161400722a */ /* 0x001fc60003f4e000 */
[----:B--2---:R-:W-:-:S04]  /*31b0*/  ISETP.GE.AND P1, PT, R8, UR6, PT ;  /* 0x0000000608007c0c */ /* 0x004fc8000bf26270 */
[----:B------:R-:W-:Y:S02]  /*31c0*/  ISETP.EQ.AND.EX P0, PT, R11, UR7, !P1, P0 ;  /* 0x000000070b007c0c */ /* 0x000fe4000cf02300 */
[----:B------:R-:W-:-:S05]  /*31d0*/  ISETP.EQ.AND.EX P1, PT, R19, UR7, !P1, P4 ;  /* 0x0000000713007c0c */ /* 0x000fca000cf22340 */
[----:B------:R-:W-:Y:S08]  /*31e0*/  @!P2 BRA `(.L_x_44) ;  /* 0xffffffd000d8a947 */ /* 0x000ff0000383ffff */
[----:B------:R-:W-:Y:S05]  /*31f0*/  EXIT ;  /* 0x000000000000794d */ /* 0x000fea0003800000 */
        .weak           $__internal_0_$__cuda_sm20_div_rn_f64_full
        .type           $__internal_0_$__cuda_sm20_div_rn_f64_full,@function
        .size           $__internal_0_$__cuda_sm20_div_rn_f64_full,($__internal_1_$__cuda_sm20_div_s64 - $__internal_0_$__cuda_sm20_div_rn_f64_full)
$__internal_0_$__cuda_sm20_div_rn_f64_full:
[----:B------:R-:W-:Y:S01]  /*3200*/  FSETP.GEU.AND P2, PT, |R21|, 1.469367938527859385e-39, PT ;  /* 0x001000001500780b */ /* 0x000fe20003f4e200 */
[----:B------:R-:W-:Y:S01]  /*3210*/  IMAD.MOV.U32 R25, RZ, RZ, 0x1ca00000 ;  /* 0x1ca00000ff197424 */ /* 0x000fe200078e00ff */
[C---:B------:R-:W-:Y:S01]  /*3220*/  FSETP.GEU.AND P0, PT, |R9|.reuse, 1.469367938527859385e-39, PT ;  /* 0x001000000900780b */ /* 0x040fe20003f0e200 */
[----:B------:R-:W-:Y:S01]  /*3230*/  IMAD.MOV.U32 R28, RZ, RZ, 0x1 ;  /* 0x00000001ff1c7424 */ /* 0x000fe200078e00ff */
[----:B------:R-:W-:Y:S01]  /*3240*/  LOP3.LUT R10, R9, 0x800fffff, RZ, 0xc0, !PT ;  /* 0x800fffff090a7812 */ /* 0x000fe200078ec0ff */
[----:B------:R-:W-:Y:S01]  /*3250*/  BSSY.RECONVERGENT B3, `(.L_x_45) ;  /* 0x0000053000037945 */ /* 0x000fe20003800200 */
[----:B------:R-:W-:Y:S02]  /*3260*/  LOP3.LUT R3, R21, 0x7ff00000, RZ, 0xc0, !PT ;  /* 0x7ff0000015037812 */ /* 0x000fe400078ec0ff */
[----:B------:R-:W-:Y:S02]  /*3270*/  LOP3.LUT R11, R10, 0x3ff00000, RZ, 0xfc, !PT ;  /* 0x3ff000000a0b7812 */ /* 0x000fe400078efcff */
[----:B------:R-:W-:-:S02]  /*3280*/  MOV R10, R8 ;  /* 0x00000008000a7202 */ /* 0x000fc40000000f00 */
[C---:B------:R-:W-:Y:S01]  /*3290*/  LOP3.LUT R12, R9.reuse, 0x7ff00000, RZ, 0xc0, !PT ;  /* 0x7ff00000090c7812 */ /* 0x040fe200078ec0ff */
[----:B------:R-:W-:Y:S01]  /*32a0*/  @!P2 IMAD.MOV.U32 R26, RZ, RZ, RZ ;  /* 0x000000ffff1aa224 */ /* 0x000fe200078e00ff */
[----:B------:R-:W-:Y:S01]  /*32b0*/  @!P2 LOP3.LUT R24, R9, 0x7ff00000, RZ, 0xc0, !PT ;  /* 0x7ff000000918a812 */ /* 0x000fe200078ec0ff */
[----:B------:R-:W-:Y:S01]  /*32c0*/  @!P0 DMUL R10, R8, 8.98846567431157953865e+307 ;  /* 0x7fe00000080a8828 */ /* 0x000fe20000000000 */
[C---:B------:R-:W-:Y:S02]  /*32d0*/  ISETP.GE.U32.AND P1, PT, R3.reuse, R12, PT ;  /* 0x0000000c0300720c */ /* 0x040fe40003f26070 */
[----:B------:R-:W-:Y:S01]  /*32e0*/  @!P2 ISETP.GE.U32.AND P3, PT, R3, R24, PT ;  /* 0x000000180300a20c */ /* 0x000fe20003f66070 */
[----:B------:R-:W-:Y:S02]  /*32f0*/  IMAD.MOV.U32 R24, RZ, RZ, R20 ;  /* 0x000000ffff187224 */ /* 0x000fe400078e0014 */
[----:B------:R-:W0:Y:S01]  /*3300*/  MUFU.RCP64H R29, R11 ;  /* 0x0000000b001d7308 */ /* 0x000e220000001800 */
[----:B------:R-:W-:-:S02]  /*3310*/  @!P2 SEL R27, R25, 0x63400000, !P3 ;  /* 0x63400000191ba807 */ /* 0x000fc40005800000 */
[----:B------:R-:W-:Y:S02]  /*3320*/  SEL R25, R25, 0x63400000, !P1 ;  /* 0x6340000019197807 */ /* 0x000fe40004800000 */
[--C-:B------:R-:W-:Y:S02]  /*3330*/  @!P2 LOP3.LUT R27, R27, 0x80000000, R21.reuse, 0xf8, !PT ;  /* 0x800000001b1ba812 */ /* 0x100fe400078ef815 */
[----:B------:R-:W-:Y:S02]  /*3340*/  LOP3.LUT R25, R25, 0x800fffff, R21, 0xf8, !PT ;  /* 0x800fffff19197812 */ /* 0x000fe400078ef815 */
[----:B------:R-:W-:Y:S02]  /*3350*/  @!P2 LOP3.LUT R27, R27, 0x100000, RZ, 0xfc, !PT ;  /* 0x001000001b1ba812 */ /* 0x000fe400078efcff */
[----:B------:R-:W-:-:S04]  /*3360*/  @!P0 LOP3.LUT R12, R11, 0x7ff00000, RZ, 0xc0, !PT ;  /* 0x7ff000000b0c8812 */ /* 0x000fc800078ec0ff */
[----:B------:R-:W-:Y:S02]  /*3370*/  @!P2 DFMA R24, R24, 2, -R26 ;  /* 0x400000001818a82b */ /* 0x000fe4000000081a */
[----:B0-----:R-:W-:-:S08]  /*3380*/  DFMA R26, R28, -R10, 1 ;  /* 0x3ff000001c1a742b */ /* 0x001fd0000000080a */
[----:B------:R-:W-:-:S08]  /*3390*/  DFMA R26, R26, R26, R26 ;  /* 0x0000001a1a1a722b */ /* 0x000fd0000000001a */
[----:B------:R-:W-:-:S08]  /*33a0*/  DFMA R26, R28, R26, R28 ;  /* 0x0000001a1c1a722b */ /* 0x000fd0000000001c */
[----:B------:R-:W-:-:S08]  /*33b0*/  DFMA R28, R26, -R10, 1 ;  /* 0x3ff000001a1c742b */ /* 0x000fd0000000080a */
[----:B------:R-:W-:-:S08]  /*33c0*/  DFMA R26, R26, R28, R26 ;  /* 0x0000001c1a1a722b */ /* 0x000fd0000000001a */
[----:B------:R-:W-:-:S08]  /*33d0*/  DMUL R28, R26, R24 ;  /* 0x000000181a1c7228 */ /* 0x000fd00000000000 */
[----:B------:R-:W-:-:S08]  /*33e0*/  DFMA R30, R28, -R10, R24 ;  /* 0x8000000a1c1e722b */ /* 0x000fd00000000018 */
[----:B------:R-:W-:Y:S01]  /*33f0*/  DFMA R30, R26, R30, R28 ;  /* 0x0000001e1a1e722b */ /* 0x000fe2000000001c */
[----:B------:R-:W-:Y:S01]  /*3400*/  IMAD.MOV.U32 R29, RZ, RZ, R3 ;  /* 0x000000ffff1d7224 */ /* 0x000fe200078e0003 */
[----:B------:R-:W-:-:S05]  /*3410*/  @!P2 LOP3.LUT R29, R25, 0x7ff00000, RZ, 0xc0, !PT ;  /* 0x7ff00000191da812 */ /* 0x000fca00078ec0ff */
[----:B------:R-:W-:-:S05]  /*3420*/  VIADD R26, R29, 0xffffffff ;  /* 0xffffffff1d1a7836 */ /* 0x000fca0000000000 */
[----:B------:R-:W-:Y:S02]  /*3430*/  ISETP.GT.U32.AND P0, PT, R26, 0x7feffffe, PT ;  /* 0x7feffffe1a00780c */ /* 0x000fe40003f04070 */
[----:B------:R-:W-:-:S04]  /*3440*/  IADD3 R26, PT, PT, R12, -0x1, RZ ;  /* 0xffffffff0c1a7810 */ /* 0x000fc80007ffe0ff */
[----:B------:R-:W-:-:S13]  /*3450*/  ISETP.GT.U32.OR P0, PT, R26, 0x7feffffe, P0 ;  /* 0x7feffffe1a00780c */ /* 0x000fda0000704470 */
[----:B------:R-:W-:Y:S05]  /*3460*/  @P0 BRA `(.L_x_46) ;  /* 0x0000000000700947 */ /* 0x000fea0003800000 */
[----:B------:R-:W-:Y:S01]  /*3470*/  LOP3.LUT R12, R9, 0x7ff00000, RZ, 0xc0, !PT ;  /* 0x7ff00000090c7812 */ /* 0x000fe200078ec0ff */
[----:B------:R-:W-:-:S03]  /*3480*/  IMAD.MOV.U32 R20, RZ, RZ, RZ ;  /* 0x000000ffff147224 */ /* 0x000fc600078e00ff */
[CC--:B------:R-:W-:Y:S02]  /*3490*/  ISETP.GE.U32.AND P0, PT, R3.reuse, R12.reuse, PT ;  /* 0x0000000c0300720c */ /* 0x0c0fe40003f06070 */
[----:B------:R-:W-:Y:S01]  /*34a0*/  VIADDMNMX R3, R3, -R12, 0xb9600000, !PT ;  /* 0xb960000003037446 */ /* 0x000fe2000780090c */
[----:B------:R-:W-:-:S03]  /*34b0*/  IMAD.MOV.U32 R12, RZ, RZ, 0x1ca00000 ;  /* 0x1ca00000ff0c7424 */ /* 0x000fc600078e00ff */
[----:B------:R-:W-:Y:S02]  /*34c0*/  VIMNMX R3, PT, PT, R3, 0x46a00000, PT ;  /* 0x46a0000003037848 */ /* 0x000fe40003fe0100 */
[----:B------:R-:W-:-:S05]  /*34d0*/  SEL R12, R12, 0x63400000, !P0 ;  /* 0x634000000c0c7807 */ /* 0x000fca0004000000 */
[----:B------:R-:W-:-:S04]  /*34e0*/  IMAD.IADD R3, R3, 0x1, -R12 ;  /* 0x0000000103037824 */ /* 0x000fc800078e0a0c */
[----:B------:R-:W-:-:S06]  /*34f0*/  VIADD R21, R3, 0x7fe00000 ;  /* 0x7fe0000003157836 */ /* 0x000fcc0000000000 */
[----:B------:R-:W-:-:S10]  /*3500*/  DMUL R26, R30, R20 ;  /* 0x000000141e1a7228 */ /* 0x000fd40000000000 */
[----:B------:R-:W-:-:S13]  /*3510*/  FSETP.GTU.AND P0, PT, |R27|, 1.469367938527859385e-39, PT ;  /* 0x001000001b00780b */ /* 0x000fda0003f0c200 */
[----:B------:R-:W-:Y:S05]  /*3520*/  @P0 BRA `(.L_x_47) ;  /* 0x0000000000940947 */ /* 0x000fea0003800000 */
[----:B------:R-:W-:Y:S01]  /*3530*/  DFMA R10, R30, -R10, R24 ;  /* 0x8000000a1e0a722b */ /* 0x000fe20000000018 */
[----:B------:R-:W-:-:S09]  /*3540*/  IMAD.MOV.U32 R20, RZ, RZ, RZ ;  /* 0x000000ffff147224 */ /* 0x000fd200078e00ff */
[C---:B------:R-:W-:Y:S02]  /*3550*/  FSETP.NEU.AND P0, PT, R11.reuse, RZ, PT ;  /* 0x000000ff0b00720b */ /* 0x040fe40003f0d000 */
[----:B------:R-:W-:-:S04]  /*3560*/  LOP3.LUT R25, R11, 0x80000000, R9, 0x48, !PT ;  /* 0x800000000b197812 */ /* 0x000fc800078e4809 */
[----:B------:R-:W-:-:S07]  /*3570*/  LOP3.LUT R21, R25, R21, RZ, 0xfc, !PT ;  /* 0x0000001519157212 */ /* 0x000fce00078efcff */
[----:B------:R-:W-:Y:S05]  /*3580*/  @!P0 BRA `(.L_x_47) ;  /* 0x00000000007c8947 */ /* 0x000fea0003800000 */
[----:B------:R-:W-:Y:S01]  /*3590*/  IMAD.MOV R9, RZ, RZ, -R3 ;  /* 0x000000ffff097224 */ /* 0x000fe200078e0a03 */
[----:B------:R-:W-:Y:S01]  /*35a0*/  MOV R8, RZ ;  /* 0x000000ff00087202 */ /* 0x000fe20000000f00 */
[----:B------:R-:W-:Y:S01]  /*35b0*/  DMUL.RP R20, R30, R20 ;  /* 0x000000141e147228 */ /* 0x000fe20000008000 */
[----:B------:R-:W-:-:S04]  /*35c0*/  IADD3 R3, PT, PT, -R3, -0x43300000, RZ ;  /* 0xbcd0000003037810 */ /* 0x000fc80007ffe1ff */
[----:B------:R-:W-:-:S05]  /*35d0*/  DFMA R8, R26, -R8, R30 ;  /* 0x800000081a08722b */ /* 0x000fca000000001e */
[----:B------:R-:W-:-:S05]  /*35e0*/  LOP3.LUT R25, R21, R25, RZ, 0x3c, !PT ;  /* 0x0000001915197212 */ /* 0x000fca00078e3cff */
[----:B------:R-:W-:-:S04]  /*35f0*/  FSETP.NEU.AND P0, PT, |R9|, R3, PT ;  /* 0x000000030900720b */ /* 0x000fc80003f0d200 */
[----:B------:R-:W-:Y:S02]  /*3600*/  FSEL R26, R20, R26, !P0 ;  /* 0x0000001a141a7208 */ /* 0x000fe40004000000 */
[----:B------:R-:W-:Y:S01]  /*3610*/  FSEL R27, R25, R27, !P0 ;  /* 0x0000001b191b7208 */ /* 0x000fe20004000000 */
[----:B------:R-:W-:Y:S06]  /*3620*/  BRA `(.L_x_47) ;  /* 0x0000000000547947 */ /* 0x000fec0003800000 */
.L_x_46:
[----:B------:R-:W-:-:S14]  /*3630*/  DSETP.NAN.AND P0, PT, R20, R20, PT ;  /* 0x000000141400722a */ /* 0x000fdc0003f08000 */
[----:B------:R-:W-:Y:S05]  /*3640*/  @P0 BRA `(.L_x_48) ;  /* 0x0000000000440947 */ /* 0x000fea0003800000 */
[----:B------:R-:W-:-:S14]  /*3650*/  DSETP.NAN.AND P0, PT, R8, R8, PT ;  /* 0x000000080800722a */ /* 0x000fdc0003f08000 */
[----:B------:R-:W-:Y:S05]  /*3660*/  @P0 BRA `(.L_x_49) ;  /* 0x0000000000300947 */ /* 0x000fea0003800000 */
[----:B------:R-:W-:Y:S01]  /*3670*/  ISETP.NE.AND P0, PT, R29, R12, PT ;  /* 0x0000000c1d00720c */ /* 0x000fe20003f05270 */
[----:B------:R-:W-:Y:S02]  /*3680*/  IMAD.MOV.U32 R26, RZ, RZ, 0x0 ;  /* 0x00000000ff1a7424 */ /* 0x000fe400078e00ff */
[----:B------:R-:W-:-:S10]  /*3690*/  IMAD.MOV.U32 R27, RZ, RZ, -0x80000 ;  /* 0xfff80000ff1b7424 */ /* 0x000fd400078e00ff */
[----:B------:R-:W-:Y:S05]  /*36a0*/  @!P0 BRA `(.L_x_47) ;  /* 0x0000000000348947 */ /* 0x000fea0003800000 */
[----:B------:R-:W-:Y:S02]  /*36b0*/  ISETP.NE.AND P0, PT, R29, 0x7ff00000, PT ;  /* 0x7ff000001d00780c */ /* 0x000fe40003f05270 */
[----:B------:R-:W-:Y:S02]  /*36c0*/  LOP3.LUT R27, R21, 0x80000000, R9, 0x48, !PT ;  /* 0x80000000151b7812 */ /* 0x000fe400078e4809 */
[----:B------:R-:W-:-:S13]  /*36d0*/  ISETP.EQ.OR P0, PT, R12, RZ, !P0 ;  /* 0x000000ff0c00720c */ /* 0x000fda0004702670 */
[----:B------:R-:W-:Y:S01]  /*36e0*/  @P0 LOP3.LUT R3, R27, 0x7ff00000, RZ, 0xfc, !PT ;  /* 0x7ff000001b030812 */ /* 0x000fe200078efcff */
[----:B------:R-:W-:Y:S02]  /*36f0*/  @!P0 IMAD.MOV.U32 R26, RZ, RZ, RZ ;  /* 0x000000ffff1a8224 */ /* 0x000fe400078e00ff */
[----:B------:R-:W-:Y:S02]  /*3700*/  @P0 IMAD.MOV.U32 R26, RZ, RZ, RZ ;  /* 0x000000ffff1a0224 */ /* 0x000fe400078e00ff */
[----:B------:R-:W-:Y:S01]  /*3710*/  @P0 IMAD.MOV.U32 R27, RZ, RZ, R3 ;  /* 0x000000ffff1b0224 */ /* 0x000fe200078e0003 */
[----:B------:R-:W-:Y:S06]  /*3720*/  BRA `(.L_x_47) ;  /* 0x0000000000147947 */ /* 0x000fec0003800000 */
.L_x_49:
[----:B------:R-:W-:Y:S01]  /*3730*/  LOP3.LUT R27, R9, 0x80000, RZ, 0xfc, !PT ;  /* 0x00080000091b7812 */ /* 0x000fe200078efcff */
[----:B------:R-:W-:Y:S01]  /*3740*/  IMAD.MOV.U32 R26, RZ, RZ, R8 ;  /* 0x000000ffff1a7224 */ /* 0x000fe200078e0008 */
[----:B------:R-:W-:Y:S06]  /*3750*/  BRA `(.L_x_47) ;  /* 0x0000000000087947 */ /* 0x000fec0003800000 */
.L_x_48:
[----:B------:R-:W-:Y:S02]  /*3760*/  LOP3.LUT R27, R21, 0x80000, RZ, 0xfc, !PT ;  /* 0x00080000151b7812 */ /* 0x000fe400078efcff */
[----:B------:R-:W-:-:S07]  /*3770*/  MOV R26, R20 ;  /* 0x00000014001a7202 */ /* 0x000fce0000000f00 */
.L_x_47:
[----:B------:R-:W-:Y:S05]  /*3780*/  BSYNC.RECONVERGENT B3 ;  /* 0x0000000000037941 */ /* 0x000fea0003800200 */
.L_x_45:
[----:B------:R-:W-:Y:S02]  /*3790*/  IMAD.MOV.U32 R8, RZ, RZ, R0 ;  /* 0x000000ffff087224 */ /* 0x000fe400078e0000 */
[----:B------:R-:W-:-:S04]  /*37a0*/  IMAD.MOV.U32 R9, RZ, RZ, 0x0 ;  /* 0x00000000ff097424 */ /* 0x000fc800078e00ff */
[----:B------:R-:W-:Y:S05]  /*37b0*/  RET.REL.NODEC R8 `(_Z14get_exp_sharedPdS_S_) ;  /* 0xffffffc808107950 */ /* 0x000fea0003c3ffff */
        .weak           $__internal_1_$__cuda_sm20_div_s64
        .type           $__internal_1_$__cuda_sm20_div_s64,@function
        .size           $__internal_1_$__cuda_sm20_div_s64,(.L_x_75 - $__internal_1_$__cuda_sm20_div_s64)
$__internal_1_$__cuda_sm20_div_s64:
[----:B------:R-:W-:Y:S02]  /*37c0*/  IADD3 R8, P1, PT, RZ, -UR4, RZ ;  /* 0x80000004ff087c10 */ /* 0x000fe4000ff3e0ff */
[----:B------:R-:W-:Y:S02]  /*37d0*/  ISETP.GE.AND P0, PT, R0, RZ, PT ;  /* 0x000000ff0000720c */ /* 0x000fe40003f06270 */
[----:B------:R-:W-:Y:S01]  /*37e0*/  ISETP.GE.AND P3, PT, R5, RZ, PT ;  /* 0x000000ff0500720c */ /* 0x000fe20003f66270 */
[----:B------:R-:W-:Y:S01]  /*37f0*/  IMAD.X R3, RZ, RZ, ~R0, P1 ;  /* 0x000000ffff037224 */ /* 0x000fe200008e0e00 */
[----:B------:R-:W-:-:S04]  /*3800*/  SEL R8, R8, UR4, !P0 ;  /* 0x0000000408087c07 */ /* 0x000fc8000c000000 */
[----:B------:R-:W-:-:S04]  /*3810*/  SEL R9, R3, R0, !P0 ;  /* 0x0000000003097207 */ /* 0x000fc80004000000 */
[----:B------:R-:W0:Y:S08]  /*3820*/  I2F.U64.RP R3, R8 ;  /* 0x0000000800037312 */ /* 0x000e300000309000 */
[----:B0-----:R-:W0:Y:S02]  /*3830*/  MUFU.RCP R3, R3 ;  /* 0x0000000300037308 */ /* 0x001e240000001000 */
[----:B0-----:R-:W-:-:S06]  /*3840*/  VIADD R18, R3, 0x1ffffffe ;  /* 0x1ffffffe03127836 */ /* 0x001fcc0000000000 */
[----:B------:R-:W0:Y:S02]  /*3850*/  F2I.U64.TRUNC R18, R18 ;  /* 0x0000001200127311 */ /* 0x000e24000020d800 */
[----:B0-----:R-:W-:-:S04]  /*3860*/  IMAD.WIDE.U32 R20, R18, R8, RZ ;  /* 0x0000000812147225 */ /* 0x001fc800078e00ff */
[C---:B------:R-:W-:Y:S01]  /*3870*/  IMAD R11, R18.reuse, R9, R21 ;  /* 0x00000009120b7224 */ /* 0x040fe200078e0215 */
[----:B------:R-:W-:Y:S01]  /*3880*/  IADD3 R23, P0, PT, RZ, -R20, RZ ;  /* 0x80000014ff177210 */ /* 0x000fe20007f1e0ff */
[----:B------:R-:W-:Y:S02]  /*3890*/  IMAD.MOV.U32 R21, RZ, RZ, R18 ;  /* 0x000000ffff157224 */ /* 0x000fe400078e0012 */
[----:B------:R-:W-:Y:S02]  /*38a0*/  IMAD R11, R19, R8, R11 ;  /* 0x00000008130b7224 */ /* 0x000fe400078e020b */
[----:B------:R-:W-:-:S04]  /*38b0*/  IMAD.HI.U32 R20, R18, R23, RZ ;  /* 0x0000001712147227 */ /* 0x000fc800078e00ff */
[----:B------:R-:W-:-:S04]  /*38c0*/  IMAD.X R11, RZ, RZ, ~R11, P0 ;  /* 0x000000ffff0b7224 */ /* 0x000fc800000e0e0b */
[----:B------:R-:W-:-:S04]  /*38d0*/  IMAD.WIDE.U32 R20, P0, R18, R11, R20 ;  /* 0x0000000b12147225 */ /* 0x000fc80007800014 */
[C---:B------:R-:W-:Y:S02]  /*38e0*/  IMAD R25, R19.reuse, R11, RZ ;  /* 0x0000000b13197224 */ /* 0x040fe400078e02ff */
[----:B------:R-:W-:-:S04]  /*38f0*/  IMAD.HI.U32 R20, P1, R19, R23, R20 ;  /* 0x0000001713147227 */ /* 0x000fc80007820014 */
[----:B------:R-:W-:Y:S01]  /*3900*/  IMAD.HI.U32 R3, R19, R11, RZ ;  /* 0x0000000b13037227 */ /* 0x000fe200078e00ff */
[----:B------:R-:W-:-:S04]  /*3910*/  IADD3 R21, P2, PT, R25, R20, RZ ;  /* 0x0000001419157210 */ /* 0x000fc80007f5e0ff */
[----:B------:R-:W-:Y:S01]  /*3920*/  IADD3.X R3, PT, PT, R3, R19, RZ, P0, !PT ;  /* 0x0000001303037210 */ /* 0x000fe200007fe4ff */
[----:B------:R-:W-:-:S03]  /*3930*/  IMAD.WIDE.U32 R18, R21, R8, RZ ;  /* 0x0000000815127225 */ /* 0x000fc600078e00ff */
[----:B------:R-:W-:Y:S01]  /*3940*/  IADD3.X R11, PT, PT, RZ, RZ, R3, P2, P1 ;  /* 0x000000ffff0b7210 */ /* 0x000fe200017e2403 */
[----:B------:R-:W-:Y:S01]  /*3950*/  IMAD R3, R21, R9, R19 ;  /* 0x0000000915037224 */ /* 0x000fe200078e0213 */
[----:B------:R-:W-:-:S03]  /*3960*/  IADD3 R19, P0, PT, RZ, -R18, RZ ;  /* 0x80000012ff137210 */ /* 0x000fc60007f1e0ff */
[----:B------:R-:W-:Y:S02]  /*3970*/  IMAD R3, R11, R8, R3 ;  /* 0x000000080b037224 */ /* 0x000fe400078e0203 */
[----:B------:R-:W-:-:S04]  /*3980*/  IMAD.HI.U32 R20, R21, R19, RZ ;  /* 0x0000001315147227 */ /* 0x000fc800078e00ff */
[----:B------:R-:W-:Y:S01]  /*3990*/  IMAD.X R18, RZ, RZ, ~R3, P0 ;  /* 0x000000ffff127224 */ /* 0x000fe200000e0e03 */
[----:B------:R-:W-:-:S03]  /*39a0*/  IADD3 R3, P4, PT, RZ, -R2, RZ ;  /* 0x80000002ff037210 */ /* 0x000fc60007f9e0ff */
[----:B------:R-:W-:Y:S01]  /*39b0*/  IMAD.WIDE.U32 R20, P0, R21, R18, R20 ;  /* 0x0000001215147225 */ /* 0x000fe20007800014 */
[----:B------:R-:W-:-:S03]  /*39c0*/  SEL R3, R3, R2, !P3 ;  /* 0x0000000203037207 */ /* 0x000fc60005800000 */
[----:B------:R-:W-:-:S04]  /*39d0*/  IMAD.HI.U32 R12, P1, R11, R19, R20 ;  /* 0x000000130b0c7227 */ /* 0x000fc80007820014 */
[CC--:B------:R-:W-:Y:S02]  /*39e0*/  IMAD R19, R11.reuse, R18.reuse, RZ ;  /* 0x000000120b137224 */ /* 0x0c0fe400078e02ff */
[----:B------:R-:W-:-:S03]  /*39f0*/  IMAD.HI.U32 R18, R11, R18, RZ ;  /* 0x000000120b127227 */ /* 0x000fc600078e00ff */
[----:B------:R-:W-:Y:S01]  /*3a00*/  IADD3 R12, P2, PT, R19, R12, RZ ;  /* 0x0000000c130c7210 */ /* 0x000fe20007f5e0ff */
[----:B------:R-:W-:Y:S02]  /*3a10*/  IMAD.X R20, RZ, RZ, ~R5, P4 ;  /* 0x000000ffff147224 */ /* 0x000fe400020e0e05 */
[----:B------:R-:W-:Y:S02]  /*3a20*/  IMAD.X R11, R18, 0x1, R11, P0 ;  /* 0x00000001120b7824 */ /* 0x000fe400000e060b */
[----:B------:R-:W-:Y:S01]  /*3a30*/  IMAD.HI.U32 R18, R12, R3, RZ ;  /* 0x000000030c127227 */ /* 0x000fe200078e00ff */
[----:B------:R-:W-:Y:S02]  /*3a40*/  SEL R25, R20, R5, !P3 ;  /* 0x0000000514197207 */ /* 0x000fe40005800000 */
[----:B------:R-:W-:Y:S01]  /*3a50*/  IADD3.X R11, PT, PT, RZ, RZ, R11, P2, P1 ;  /* 0x000000ffff0b7210 */ /* 0x000fe200017e240b */
[----:B------:R-:W-:Y:S02]  /*3a60*/  IMAD.MOV.U32 R19, RZ, RZ, RZ ;  /* 0x000000ffff137224 */ /* 0x000fe400078e00ff */
[----:B------:R-:W-:-:S04]  /*3a70*/  IMAD.WIDE.U32 R18, R12, R25, R18 ;  /* 0x000000190c127225 */ /* 0x000fc800078e0012 */
[C---:B------:R-:W-:Y:S02]  /*3a80*/  IMAD R21, R11.reuse, R25, RZ ;  /* 0x000000190b157224 */ /* 0x040fe400078e02ff */
[----:B------:R-:W-:-:S04]  /*3a90*/  IMAD.HI.U32 R18, P0, R11, R3, R18 ;  /* 0x000000030b127227 */ /* 0x000fc80007800012 */
[----:B------:R-:W-:Y:S01]  /*3aa0*/  IMAD.HI.U32 R11, R11, R25, RZ ;  /* 0x000000190b0b7227 */ /* 0x000fe200078e00ff */
[----:B------:R-:W-:-:S03]  /*3ab0*/  IADD3 R21, P1, PT, R21, R18, RZ ;  /* 0x0000001215157210 */ /* 0x000fc60007f3e0ff */
[----:B------:R-:W-:Y:S02]  /*3ac0*/  IMAD.X R11, RZ, RZ, R11, P0 ;  /* 0x000000ffff0b7224 */ /* 0x000fe400000e060b */
[----:B------:R-:W-:-:S04]  /*3ad0*/  IMAD.WIDE.U32 R18, R21, R8, RZ ;  /* 0x0000000815127225 */ /* 0x000fc800078e00ff */
[----:B------:R-:W-:Y:S01]  /*3ae0*/  IMAD.X R11, RZ, RZ, R11, P1 ;  /* 0x000000ffff0b7224 */ /* 0x000fe200008e060b */
[----:B------:R-:W-:Y:S01]  /*3af0*/  IADD3 R23, P1, PT, -R18, R3, RZ ;  /* 0x0000000312177210 */ /* 0x000fe20007f3e1ff */
[----:B------:R-:W-:-:S03]  /*3b00*/  IMAD R12, R21, R9, R19 ;  /* 0x00000009150c7224 */ /* 0x000fc600078e0213 */
[-C--:B------:R-:W-:Y:S01]  /*3b10*/  ISETP.GE.U32.AND P0, PT, R23, R8.reuse, PT ;  /* 0x000000081700720c */ /* 0x080fe20003f06070 */
[----:B------:R-:W-:-:S05]  /*3b20*/  IMAD R12, R11, R8, R12 ;  /* 0x000000080b0c7224 */ /* 0x000fca00078e020c */
[----:B------:R-:W-:Y:S02]  /*3b30*/  IADD3.X R25, PT, PT, ~R12, R25, RZ, P1, !PT ;  /* 0x000000190c197210 */ /* 0x000fe40000ffe5ff */
[----:B------:R-:W-:Y:S02]  /*3b40*/  IADD3 R3, P1, PT, R23, -R8, RZ ;  /* 0x8000000817037210 */ /* 0x000fe40007f3e0ff */
[----:B------:R-:W-:Y:S02]  /*3b50*/  IADD3 R12, P2, PT, R21, 0x1, RZ ;  /* 0x00000001150c7810 */ /* 0x000fe40007f5e0ff */
[C---:B------:R-:W-:Y:S01]  /*3b60*/  ISETP.GE.U32.AND.EX P0, PT, R25.reuse, R9, PT, P0 ;  /* 0x000000091900720c */ /* 0x040fe20003f06100 */
[----:B------:R-:W-:Y:S02]  /*3b70*/  IMAD.X R19, R25, 0x1, ~R9, P1 ;  /* 0x0000000119137824 */ /* 0x000fe400008e0e09 */
[----:B------:R-:W-:Y:S01]  /*3b80*/  IMAD.X R18, RZ, RZ, R11, P2 ;  /* 0x000000ffff127224 */ /* 0x000fe200010e060b */
[----:B------:R-:W-:-:S02]  /*3b90*/  SEL R3, R3, R23, P0 ;  /* 0x0000001703037207 */ /* 0x000fc40000000000 */
[----:B------:R-:W-:Y:S02]  /*3ba0*/  SEL R21, R12, R21, P0 ;  /* 0x000000150c157207 */ /* 0x000fe40000000000 */
[----:B------:R-:W-:Y:S02]  /*3bb0*/  SEL R19, R19, R25, P0 ;  /* 0x0000001913137207 */ /* 0x000fe40000000000 */
[----:B------:R-:W-:Y:S02]  /*3bc0*/  ISETP.GE.U32.AND P1, PT, R3, R8, PT ;  /* 0x000000080300720c */ /* 0x000fe40003f26070 */
[----:B------:R-:W-:Y:S01]  /*3bd0*/  SEL R8, R18, R11, P0 ;  /* 0x0000000b12087207 */ /* 0x000fe20000000000 */
[----:B------:R-:W-:Y:S01]  /*3be0*/  IMAD.MOV.U32 R11, RZ, RZ, 0x0 ;  /* 0x00000000ff0b7424 */ /* 0x000fe200078e00ff */
[----:B------:R-:W-:Y:S02]  /*3bf0*/  IADD3 R18, P2, PT, R21, 0x1, RZ ;  /* 0x0000000115127810 */ /* 0x000fe40007f5e0ff */
[----:B------:R-:W-:-:S02]  /*3c00*/  ISETP.GE.U32.AND.EX P0, PT, R19, R9, PT, P1 ;  /* 0x000000091300720c */ /* 0x000fc40003f06110 */
[----:B------:R-:W-:Y:S01]  /*3c10*/  LOP3.LUT R9, R0, R5, RZ, 0x3c, !PT ;  /* 0x0000000500097212 */ /* 0x000fe200078e3cff */
[----:B------:R-:W-:Y:S01]  /*3c20*/  IMAD.X R19, RZ, RZ, R8, P2 ;  /* 0x000000ffff137224 */ /* 0x000fe200010e0608 */
[----:B------:R-:W-:Y:S02]  /*3c30*/  SEL R18, R18, R21, P0 ;  /* 0x0000001512127207 */ /* 0x000fe40000000000 */
[----:B------:R-:W-:Y:S02]  /*3c40*/  ISETP.GE.AND P1, PT, R9, RZ, PT ;  /* 0x000000ff0900720c */ /* 0x000fe40003f26270 */
[----:B------:R-:W-:Y:S02]  /*3c50*/  SEL R19, R19, R8, P0 ;  /* 0x0000000813137207 */ /* 0x000fe40000000000 */
[----:B------:R-:W-:Y:S02]  /*3c60*/  IADD3 R3, P2, PT, RZ, -R18, RZ ;  /* 0x80000012ff037210 */ /* 0x000fe40007f5e0ff */
[----:B------:R-:W-:-:S02]  /*3c70*/  ISETP.NE.U32.AND P0, PT, RZ, UR4, PT ;  /* 0x00000004ff007c0c */ /* 0x000fc4000bf05070 */
[----:B------:R-:W-:Y:S01]  /*3c80*/  SEL R18, R3, R18, !P1 ;  /* 0x0000001203127207 */ /* 0x000fe20004800000 */
[----:B------:R-:W-:Y:S01]  /*3c90*/  IMAD.X R8, RZ, RZ, ~R19, P2 ;  /* 0x000000ffff087224 */ /* 0x000fe200010e0e13 */
[----:B------:R-:W-:-:S04]  /*3ca0*/  ISETP.NE.AND.EX P0, PT, R0, RZ, PT, P0 ;  /* 0x000000ff0000720c */ /* 0x000fc80003f05300 */
[----:B------:R-:W-:Y:S02]  /*3cb0*/  SEL R19, R8, R19, !P1 ;  /* 0x0000001308137207 */ /* 0x000fe40004800000 */
[----:B------:R-:W-:Y:S02]  /*3cc0*/  SEL R18, R18, 0xffffffff, P0 ;  /* 0xffffffff12127807 */ /* 0x000fe40000000000 */
[----:B------:R-:W-:Y:S01]  /*3cd0*/  SEL R19, R19, 0xffffffff, P0 ;  /* 0xffffffff13137807 */ /* 0x000fe20000000000 */
[----:B------:R-:W-:Y:S06]  /*3ce0*/  RET.REL.NODEC R10 `(_Z14get_exp_sharedPdS_S_) ;  /* 0xffffffc00ac47950 */ /* 0x000fec0003c3ffff */
.L_x_50:
[----:B------:R-:W-:-:S00]  /*3cf0*/  BRA `(.L_x_50) ;  /* 0xfffffffc00fc7947 */ /* 0x000fc0000383ffff */
[----:B------:R-:W-:-:S00]  /*3d00*/  NOP ;  /* 0x0000000000007918 */ /* 0x000fc00000000000 */
[----:B------:R-:W-:-:S00]  /*3d10*/  NOP ;  /* 0x0000000000007918 */ /* 0x000fc00000000000 */
[----:B------:R-:W-:-:S00]  /*3d20*/  NOP ;  /* 0x0000000000007918 */ /* 0x000fc00000000000 */
[----:B------:R-:W-:-:S00]  /*3d30*/  NOP ;  /* 0x0000000000007918 */ /* 0x000fc00000000000 */
[----:B------:R-:W-:-:S00]  /*3d40*/  NOP ;  /* 0x0000000000007918 */ /* 0x000fc00000000000 */
[----:B------:R-:W-:-:S00]  /*3d50*/  NOP ;  /* 0x0000000000007918 */ /* 0x000fc00000000000 */
[----:B------:R-:W-:-:S00]  /*3d60*/  NOP ;  /* 0x0000000000007918 */ /* 0x000fc00000000000 */
[----:B------:R-:W-:-:S00]  /*3d70*/  NOP ;  /* 0x0000000000007918 */ /* 0x000fc00000000000 */
.L_x_75:


//--------------------- .text._Z13compute_normsPdS_ --------------------------
	.section	.text._Z13compute_normsPdS_,"ax",@progbits
	.align	128
        .global         _Z13compute_normsPdS_
        .type           _Z13compute_normsPdS_,@function
        .size           _Z13compute_normsPdS_,(.L_x_79 - _Z13compute_normsPdS_)
        .other          _Z13compute_normsPdS_,@"STO_CUDA_ENTRY STV_DEFAULT"
_Z13compute_normsPdS_:
.text._Z13compute_normsPdS_:
[----:B------:R-:W-:Y:S01]  /*0000*/  LDC R1, c[0x0][0x37c] ;  /* 0x0000df00ff017b82 */ /* 0x000fe20000000800 */
[----:B------:R-:W0:Y:S07]  /*0010*/  S2R R15, SR_TID.X ;  /* 0x00000000000f7919 */ /* 0x000e2e0000002100 */
[----:B------:R-:W1:Y:S01]  /*0020*/  LDC R5, c[0x0][0x360] ;  /* 0x0000d800ff057b82 */ /* 0x000e620000000800 */
[----:B------:R-:W1:Y:S01]  /*0030*/  LDCU UR4, c[0x0][0x370] ;  /* 0x00006e00ff0477ac */ /* 0x000e620008000800 */
[----:B------:R-:W0:Y:S01]  /*0040*/  S2R R0, SR_CTAID.X ;  /* 0x0000000000007919 */ /* 0x000e220000002500 */
[----:B-1----:R-:W-:-:S04]  /*0050*/  IMAD R3, R5, UR4, RZ ;  /* 0x0000000405037c24 */ /* 0x002fc8000f8e02ff */
[----:B------:R-:W-:Y:S02]  /*0060*/  IMAD.SHL.U32 R3, R3, 0x2, RZ ;  /* 0x0000000203037824 */ /* 0x000fe400078e00ff */
[----:B0-----:R-:W-:-:S04]  /*0070*/  IMAD R2, R0, R5, R15 ;  /* 0x0000000500027224 */ /* 0x001fc800078e020f */
[----:B------:R-:W-:-:S05]  /*0080*/  IMAD.SHL.U32 R4, R2, 0x2, RZ ;  /* 0x0000000202047824 */ /* 0x000fca00078e00ff */
[----:B------:R-:W-:-:S13]  /*0090*/  ISETP.GE.AND P0, PT, R4, R3, PT ;  /* 0x000000030400720c */ /* 0x000fda0003f06270 */
[----:B------:R-:W-:Y:S05]  /*00a0*/  @P0 EXIT ;  /* 0x000000000000094d */ /* 0x000fea0003800000 */
[----:B------:R-:W0:Y:S01]  /*00b0*/  I2F.U32.RP R6, R5 ;  /* 0x0000000500067306 */ /* 0x000e220000209000 */
[----:B------:R-:W-:Y:S01]  /*00c0*/  ISETP.NE.U32.AND P1, PT, R5, RZ, PT ;  /* 0x000000ff0500720c */ /* 0x000fe20003f25070 */
[----:B------:R-:W1:Y:S06]  /*00d0*/  LDCU.64 UR4, c[0x0][0x358] ;  /* 0x00006b00ff0477ac */ /* 0x000e6c0008000a00 */
[----:B0-----:R-:W0:Y:S02]  /*00e0*/  MUFU.RCP R6, R6 ;  /* 0x0000000600067308 */ /* 0x001e240000001000 */
[----:B0-----:R-:W-:-:S06]  /*00f0*/  IADD3 R3, PT, PT, R6, 0xffffffe, RZ ;  /* 0x0ffffffe06037810 */ /* 0x001fcc0007ffe0ff */
[----:B------:R-:W0:Y:S02]  /*0100*/  F2I.FTZ.U32.TRUNC.NTZ R3, R3 ;  /* 0x0000000300037305 */ /* 0x000e24000021f000 */
[----:B0-----:R-:W-:-:S04]  /*0110*/  IMAD.MOV R2, RZ, RZ, -R3 ;  /* 0x000000ffff027224 */ /* 0x001fc800078e0a03 */
[----:B------:R-:W-:Y:S02]  /*0120*/  IMAD R7, R2, R5, RZ ;  /* 0x0000000502077224 */ /* 0x000fe400078e02ff */
[----:B------:R-:W-:-:S05]  /*0130*/  HFMA2 R2, -RZ, RZ, 0, 0 ;  /* 0x00000000ff027431 */ /* 0x000fca00000001ff */
[----:B------:R-:W-:Y:S01]  /*0140*/  IMAD.HI.U32 R7, R3, R7, R2 ;  /* 0x0000000703077227 */ /* 0x000fe200078e0002 */
[----:B------:R-:W-:-:S05]  /*0150*/  SHF.R.S32.HI R2, RZ, 0x1, R4 ;  /* 0x00000001ff027819 */ /* 0x000fca0000011404 */
[----:B------:R-:W-:-:S04]  /*0160*/  IMAD.HI.U32 R7, R7, R2, RZ ;  /* 0x0000000207077227 */ /* 0x000fc800078e00ff */
[----:B------:R-:W-:-:S04]  /*0170*/  IMAD.MOV R7, RZ, RZ, -R7 ;  /* 0x000000ffff077224 */ /* 0x000fc800078e0a07 */
[----:B------:R-:W-:Y:S02]  /*0180*/  IMAD R6, R5, R7, R2 ;  /* 0x0000000705067224 */ /* 0x000fe400078e0202 */
[----:B------:R-:W-:-:S03]  /*0190*/  IMAD R2, R0, R5, R5 ;  /* 0x0000000500027224 */ /* 0x000fc600078e0205 */
[----:B------:R-:W-:Y:S02]  /*01a0*/  ISETP.GE.U32.AND P0, PT, R6, R5, PT ;  /* 0x000000050600720c */ /* 0x000fe40003f06070 */
[----:B------:R-:W-:-:S11]  /*01b0*/  LEA R13, R2, 0xffffffff, 0x1 ;  /* 0xffffffff020d7811 */ /* 0x000fd600078e08ff */
[----:B------:R-:W-:-:S04]  /*01c0*/  @P0 IADD3 R6, PT, PT, R6, -R5, RZ ;  /* 0x8000000506060210 */ /* 0x000fc80007ffe0ff */
[----:B------:R-:W-:-:S13]  /*01d0*/  ISETP.GE.U32.AND P0, PT, R6, R5, PT ;  /* 0x000000050600720c */ /* 0x000fda0003f06070 */
[----:B------:R-:W-:Y:S01]  /*01e0*/  @P0 IMAD.IADD R6, R6, 0x1, -R5 ;  /* 0x0000000106060824 */ /* 0x000fe200078e0a05 */
[----:B------:R-:W-:Y:S02]  /*01f0*/  ISETP.GE.AND P0, PT, R4, R13, PT ;  /* 0x0000000d0400720c */ /* 0x000fe40003f06270 */
[----:B------:R-:W-:-:S04]  /*0200*/  @!P1 LOP3.LUT R6, RZ, R5, RZ, 0x33, !PT ;  /* 0x00000005ff069212 */ /* 0x000fc800078e33ff */
[----:B------:R-:W-:-:S07]  /*0210*/  ISETP.NE.AND P1, PT, R6, RZ, PT ;  /* 0x000000ff0600720c */ /* 0x000fce0003f25270 */
[----:B-1----:R-:W-:Y:S06]  /*0220*/  @P0 BRA `(.L_x_51) ;  /* 0x0000000000500947 */ /* 0x002fec0003800000 */
[----:B------:R-:W0:Y:S01]  /*0230*/  LDC.64 R2, c[0x0][0x380] ;  /* 0x0000e000ff027b82 */ /* 0x000e220000000a00 */
[----:B------:R-:W-:Y:S01]  /*0240*/  SHF.L.U32 R15, R15, 0x1, RZ ;  /* 0x000000010f0f7819 */ /* 0x000fe200000006ff */
[----:B------:R-:W-:Y:S01]  /*0250*/  VIADD R12, R4, 0x1 ;  /* 0x00000001040c7836 */ /* 0x000fe20000000000 */
[----:B------:R-:W-:-:S07]  /*0260*/  MOV R14, 0x1 ;  /* 0x00000001000e7802 */ /* 0x000fce0000000f00 */
.L_x_52:
[----:B0-----:R-:W-:-:S04]  /*0270*/  IMAD.WIDE R6, R12, 0x8, R2 ;  /* 0x000000080c067825 */ /* 0x001fc800078e0202 */
[----:B-1----:R-:W-:Y:S02]  /*0280*/  IMAD.WIDE R8, R4, 0x8, R2 ;  /* 0x0000000804087825 */ /* 0x002fe400078e0202 */
[----:B------:R-:W2:Y:S04]  /*0290*/  LDG.E.64 R6, desc[UR4][R6.64] ;  /* 0x0000000406067981 */ /* 0x000ea8000c1e1b00 */
[----:B------:R-:W2:Y:S01]  /*02a0*/  LDG.E.64 R10, desc[UR4][R8.64] ;  /* 0x00000004080a7981 */ /* 0x000ea2000c1e1b00 */
[----:B------:R-:W-:Y:S01]  /*02b0*/  IMAD R4, R15, R14, R4 ;  /* 0x0000000e0f047224 */ /* 0x000fe200078e0204 */
[----:B------:R-:W-:Y:S05]  /*02c0*/  WARPSYNC.ALL ;  /* 0x0000000000007948 */ /* 0x000fea0003800000 */
[----:B------:R-:W-:Y:S01]  /*02d0*/  IMAD.SHL.U32 R17, R14, 0x2, RZ ;  /* 0x000000020e117824 */ /* 0x000fe200078e00ff */
[----:B------:R-:W-:-:S04]  /*02e0*/  ISETP.GE.AND P0, PT, R4, R13, PT ;  /* 0x0000000d0400720c */ /* 0x000fc80003f06270 */
[----:B------:R-:W-:Y:S02]  /*02f0*/  IADD3 R12, PT, PT, R4, R17, RZ ;  /* 0x00000011040c7210 */ /* 0x000fe40007ffe0ff */
[----:B------:R-:W-:Y:S02]  /*0300*/  ISETP.LT.U32.AND P0, PT, R14, R5, !P0 ;  /* 0x000000050e00720c */ /* 0x000fe40004701070 */
[----:B------:R-:W-:Y:S02]  /*0310*/  ISETP.LE.AND P2, PT, R12, R13, PT ;  /* 0x0000000d0c00720c */ /* 0x000fe40003f43270 */
[----:B------:R-:W-:Y:S01]  /*0320*/  MOV R14, R17 ;  /* 0x00000011000e7202 */ /* 0x000fe20000000f00 */
[----:B--2---:R-:W-:-:S07]  /*0330*/  DADD R10, R6, R10 ;  /* 0x00000000060a7229 */ /* 0x004fce000000000a */
[----:B------:R1:W-:Y:S01]  /*0340*/  STG.E.64 desc[UR4][R8.64], R10 ;  /* 0x0000000a08007986 */ /* 0x0003e2000c101b04 */
[----:B------:R-:W-:Y:S06]  /*0350*/  BAR.SYNC.DEFER_BLOCKING 0x0 ;  /* 0x0000000000007b1d */ /* 0x000fec0000010000 */
[----:B------:R-:W-:Y:S05]  /*0360*/  @P0 BRA P2, `(.L_x_52) ;  /* 0xfffffffc00c00947 */ /* 0x000fea000103ffff */
.L_x_51:
[----:B------:R-:W-:Y:S05]  /*0370*/  @P1 EXIT ;  /* 0x000000000000194d */ /* 0x000fea0003800000 */
[----:B------:R-:W0:Y:S02]  /*0380*/  LDC.64 R2, c[0x0][0x380] ;  /* 0x0000e000ff027b82 */ /* 0x000e240000000a00 */
[----:B0-----:R-:W-:-:S06]  /*0390*/  IMAD.WIDE R2, R4, 0x8, R2 ;  /* 0x0000000804027825 */ /* 0x001fcc00078e0202 */
[----:B------:R-:W0:Y:S01]  /*03a0*/  LDC.64 R4, c[0x0][0x388] ;  /* 0x0000e200ff047b82 */ /* 0x000e220000000a00 */
[----:B------:R-:W2:Y:S01]  /*03b0*/  LDG.E.64 R2, desc[UR4][R2.64] ;  /* 0x0000000402027981 */ /* 0x000ea2000c1e1b00 */
[----:B0-----:R-:W-:-:S05]  /*03c0*/  IMAD.WIDE.U32 R4, R0, 0x8, R4 ;  /* 0x0000000800047825 */ /* 0x001fca00078e0004 */
[----:B--2---:R-:W-:Y:S01]  /*03d0*/  STG.E.64 desc[UR4][R4.64], R2 ;  /* 0x0000000204007986 */ /* 0x004fe2000c101b04 */
[----:B------:R-:W-:Y:S05]  /*03e0*/  EXIT ;  /* 0x000000000000794d */ /* 0x000fea0003800000 */
.L_x_53:
        /* <DEDUP_REMOVED lines=9> */
.L_x_79:


//--------------------- .text._Z10mean_shiftPdS_S_S_ --------------------------
	.section	.text._Z10mean_shiftPdS_S_S_,"ax",@progbits
	.align	128
        .global         _Z10mean_shiftPdS_S_S_
        .type           _Z10mean_shiftPdS_S_S_,@function
        .size           _Z10mean_shiftPdS_S_S_,(.L_x_77 - _Z10mean_shiftPdS_S_S_)
        .other          _Z10mean_shiftPdS_S_S_,@"STO_CUDA_ENTRY STV_DEFAULT"
_Z10mean_shiftPdS_S_S_:
.text._Z10mean_shiftPdS_S_S_:
[----:B------:R-:W-:Y:S01]  /*0000*/  LDC R1, c[0x0][0x37c] ;  /* 0x0000df00ff017b82 */ /* 0x000fe20000000800 */
[----:B------:R-:W0:Y:S07]  /*0010*/  S2R R35, SR_TID.X ;  /* 0x0000000000237919 */ /* 0x000e2e0000002100 */
[----:B------:R-:W0:Y:S01]  /*0020*/  S2UR UR6, SR_CTAID.X ;  /* 0x00000000000679c3 */ /* 0x000e220000002500 */
[----:B------:R-:W1:Y:S07]  /*0030*/  LDCU.64 UR4, c[0x0][0x358] ;  /* 0x00006b00ff0477ac */ /* 0x000e6e0008000a00 */
[----:B------:R-:W0:Y:S08]  /*0040*/  LDC R34, c[0x0][0x360] ;  /* 0x0000d800ff227b82 */ /* 0x000e300000000800 */
[----:B------:R-:W2:Y:S08]  /*0050*/  LDC.64 R10, c[0x0][0x398] ;  /* 0x0000e600ff0a7b82 */ /* 0x000eb00000000a00 */
[----:B------:R-:W1:Y:S08]  /*0060*/  LDC.64 R4, c[0x4][0x8] ;  /* 0x01000200ff047b82 */ /* 0x000e700000000a00 */
[----:B------:R-:W3:Y:S01]  /*0070*/  LDC.64 R6, c[0x4][0x10] ;  /* 0x01000400ff067b82 */ /* 0x000ee20000000a00 */
[----:B0-----:R-:W-:-:S07]  /*0080*/  IMAD R35, R34, UR6, R35 ;  /* 0x0000000622237c24 */ /* 0x001fce000f8e0223 */
[----:B------:R-:W0:Y:S01]  /*0090*/  LDC.64 R8, c[0x4][RZ] ;  /* 0x01000000ff087b82 */ /* 0x000e220000000a00 */
[----:B--2---:R-:W-:Y:S01]  /*00a0*/  IMAD.WIDE R10, R35, 0x8, R10 ;  /* 0x00000008230a7825 */ /* 0x004fe200078e020a */
[----:B-1----:R-:W2:Y:S04]  /*00b0*/  LDG.E R2, desc[UR4][R4.64] ;  /* 0x0000000404027981 */ /* 0x002ea8000c1e1900 */
[----:B------:R1:W-:Y:S04]  /*00c0*/  STG.E.64 desc[UR4][R10.64], RZ ;  /* 0x000000ff0a007986 */ /* 0x0003e8000c101b04 */
[----:B---3--:R1:W-:Y:S04]  /*00d0*/  STG.E desc[UR4][R6.64], RZ ;  /* 0x000000ff06007986 */ /* 0x0083e8000c101904 */
[----:B0-----:R-:W2:Y:S02]  /*00e0*/  LDG.E R3, desc[UR4][R8.64] ;  /* 0x0000000408037981 */ /* 0x001ea4000c1e1900 */
[----:B--2---:R-:W-:-:S05]  /*00f0*/  IMAD R3, R2, R3, RZ ;  /* 0x0000000302037224 */ /* 0x004fca00078e02ff */
[----:B------:R-:W-:-:S13]  /*0100*/  ISETP.GE.AND P0, PT, R35, R3, PT ;  /* 0x000000032300720c */ /* 0x000fda0003f06270 */
[----:B-1----:R-:W-:Y:S05]  /*0110*/  @P0 EXIT ;  /* 0x000000000000094d */ /* 0x002fea0003800000 */
[----:B------:R-:W0:Y:S01]  /*0120*/  LDC.64 R8, c[0x0][0x390] ;  /* 0x0000e400ff087b82 */ /* 0x000e220000000a00 */
[----:B------:R-:W1:Y:S07]  /*0130*/  LDCU UR6, c[0x0][0x370] ;  /* 0x00006e00ff0677ac */ /* 0x000e6e0008000800 */
[----:B------:R-:W2:Y:S08]  /*0140*/  LDC.64 R6, c[0x0][0x380] ;  /* 0x0000e000ff067b82 */ /* 0x000eb00000000a00 */
[----:B------:R-:W3:Y:S01]  /*0150*/  LDC.64 R4, c[0x0][0x388] ;  /* 0x0000e200ff047b82 */ /* 0x000ee20000000a00 */
[----:B-1----:R-:W-:-:S07]  /*0160*/  IMAD R34, R34, UR6, RZ ;  /* 0x0000000622227c24 */ /* 0x002fce000f8e02ff */
.L_x_59:
[-C--:B-1----:R-:W-:Y:S02]  /*0170*/  IABS R15, R2.reuse ;  /* 0x00000002000f7213 */ /* 0x082fe40000000000 */
[----:B------:R-:W-:Y:S02]  /*0180*/  IABS R16, R35 ;  /* 0x0000002300107213 */ /* 0x000fe40000000000 */
[----:B------:R-:W1:Y:S01]  /*0190*/  I2F.RP R0, R15 ;  /* 0x0000000f00007306 */ /* 0x000e620000209400 */
[----:B------:R-:W-:-:S07]  /*01a0*/  IABS R18, R2 ;  /* 0x0000000200127213 */ /* 0x000fce0000000000 */
[----:B-1----:R-:W1:Y:S02]  /*01b0*/  MUFU.RCP R0, R0 ;  /* 0x0000000000007308 */ /* 0x002e640000001000 */
[----:B-1----:R-:W-:Y:S02]  /*01c0*/  VIADD R12, R0, 0xffffffe ;  /* 0x0ffffffe000c7836 */ /* 0x002fe40000000000 */
[----:B------:R-:W-:-:S04]  /*01d0*/  IMAD.MOV R0, RZ, RZ, -R18 ;  /* 0x000000ffff007224 */ /* 0x000fc800078e0a12 */
[----:B------:R1:W4:Y:S02]  /*01e0*/  F2I.FTZ.U32.TRUNC.NTZ R13, R12 ;  /* 0x0000000c000d7305 */ /* 0x000324000021f000 */
[----:B-1----:R-:W-:Y:S02]  /*01f0*/  IMAD.MOV.U32 R12, RZ, RZ, RZ ;  /* 0x000000ffff0c7224 */ /* 0x002fe400078e00ff */
[----:B----4-:R-:W-:-:S04]  /*0200*/  IMAD.MOV R14, RZ, RZ, -R13 ;  /* 0x000000ffff0e7224 */ /* 0x010fc800078e0a0d */
[----:B------:R-:W-:Y:S02]  /*0210*/  IMAD R17, R14, R15, RZ ;  /* 0x0000000f0e117224 */ /* 0x000fe400078e02ff */
[----:B------:R-:W-:Y:S02]  /*0220*/  IMAD.MOV.U32 R14, RZ, RZ, R16 ;  /* 0x000000ffff0e7224 */ /* 0x000fe400078e0010 */
[----:B------:R-:W-:-:S06]  /*0230*/  IMAD.HI.U32 R13, R13, R17, R12 ;  /* 0x000000110d0d7227 */ /* 0x000fcc00078e000c */
[----:B------:R-:W-:-:S04]  /*0240*/  IMAD.HI.U32 R13, R13, R14, RZ ;  /* 0x0000000e0d0d7227 */ /* 0x000fc800078e00ff */
[----:B------:R-:W-:-:S05]  /*0250*/  IMAD R0, R13, R0, R14 ;  /* 0x000000000d007224 */ /* 0x000fca00078e020e */
[----:B------:R-:W-:-:S13]  /*0260*/  ISETP.GT.U32.AND P1, PT, R15, R0, PT ;  /* 0x000000000f00720c */ /* 0x000fda0003f24070 */
[----:B------:R-:W-:Y:S02]  /*0270*/  @!P1 IMAD.IADD R0, R0, 0x1, -R15 ;  /* 0x0000000100009824 */ /* 0x000fe400078e0a0f */
[----:B------:R-:W-:Y:S01]  /*0280*/  @!P1 VIADD R13, R13, 0x1 ;  /* 0x000000010d0d9836 */ /* 0x000fe20000000000 */
[----:B------:R-:W-:Y:S02]  /*0290*/  ISETP.NE.AND P1, PT, R2, RZ, PT ;  /* 0x000000ff0200720c */ /* 0x000fe40003f25270 */
[----:B------:R-:W-:Y:S02]  /*02a0*/  ISETP.GE.U32.AND P0, PT, R0, R15, PT ;  /* 0x0000000f0000720c */ /* 0x000fe40003f06070 */
[----:B------:R-:W-:-:S04]  /*02b0*/  LOP3.LUT R0, R35, R2, RZ, 0x3c, !PT ;  /* 0x0000000223007212 */ /* 0x000fc800078e3cff */
[----:B------:R-:W-:-:S07]  /*02c0*/  ISETP.GE.AND P2, PT, R0, RZ, PT ;  /* 0x000000ff0000720c */ /* 0x000fce0003f46270 */
[----:B------:R-:W-:-:S06]  /*02d0*/  @P0 VIADD R13, R13, 0x1 ;  /* 0x000000010d0d0836 */ /* 0x000fcc0000000000 */
[----:B------:R-:W-:Y:S01]  /*02e0*/  @!P2 IMAD.MOV R13, RZ, RZ, -R13 ;  /* 0x000000ffff0da224 */ /* 0x000fe200078e0a0d */
[----:B------:R-:W-:-:S05]  /*02f0*/  @!P1 LOP3.LUT R13, RZ, R2, RZ, 0x33, !PT ;  /* 0x00000002ff0d9212 */ /* 0x000fca00078e33ff */
[----:B---3--:R-:W-:-:S06]  /*0300*/  IMAD.WIDE R30, R13, 0x8, R4 ;  /* 0x000000080d1e7825 */ /* 0x008fcc00078e0204 */
[----:B------:R-:W3:Y:S01]  /*0310*/  LDG.E.64 R30, desc[UR4][R30.64] ;  /* 0x000000041e1e7981 */ /* 0x000ee2000c1e1b00 */
[----:B--2---:R-:W-:-:S05]  /*0320*/  IMAD.WIDE R12, R35, 0x8, R6 ;  /* 0x00000008230c7825 */ /* 0x004fca00078e0206 */
[----:B------:R-:W2:Y:S01]  /*0330*/  LDG.E.64 R20, desc[UR4][R12.64] ;  /* 0x000000040c147981 */ /* 0x000ea2000c1e1b00 */
[----:B------:R-:W-:Y:S01]  /*0340*/  IMAD.MOV.U32 R14, RZ, RZ, 0x1 ;  /* 0x00000001ff0e7424 */ /* 0x000fe200078e00ff */
[----:B------:R-:W-:Y:S01]  /*0350*/  BSSY.RECONVERGENT B0, `(.L_x_54) ;  /* 0x0000010000007945 */ /* 0x000fe20003800200 */
[----:B---3--:R-:W1:Y:S01]  /*0360*/  MUFU.RCP64H R15, R31 ;  /* 0x0000001f000f7308 */ /* 0x008e620000001800 */
[----:B--2---:R-:W-:-:S03]  /*0370*/  FSETP.GEU.AND P1, PT, |R21|, 6.5827683646048100446e-37, PT ;  /* 0x036000001500780b */ /* 0x004fc60003f2e200 */
[----:B-1----:R-:W-:-:S08]  /*0380*/  DFMA R16, -R30, R14, 1 ;  /* 0x3ff000001e10742b */ /* 0x002fd0000000010e */
[----:B------:R-:W-:-:S08]  /*0390*/  DFMA R16, R16, R16, R16 ;  /* 0x000000101010722b */ /* 0x000fd00000000010 */
[----:B------:R-:W-:-:S08]  /*03a0*/  DFMA R16, R14, R16, R14 ;  /* 0x000000100e10722b */ /* 0x000fd0000000000e */
[----:B------:R-:W-:-:S08]  /*03b0*/  DFMA R14, -R30, R16, 1 ;  /* 0x3ff000001e0e742b */ /* 0x000fd00000000110 */
[----:B------:R-:W-:-:S08]  /*03c0*/  DFMA R14, R16, R14, R16 ;  /* 0x0000000e100e722b */ /* 0x000fd00000000010 */
[----:B------:R-:W-:-:S08]  /*03d0*/  DMUL R18, R20, R14 ;  /* 0x0000000e14127228 */ /* 0x000fd00000000000 */
[----:B------:R-:W-:-:S08]  /*03e0*/  DFMA R16, -R30, R18, R20 ;  /* 0x000000121e10722b */ /* 0x000fd00000000114 */
[----:B------:R-:W-:-:S10]  /*03f0*/  DFMA R18, R14, R16, R18 ;  /* 0x000000100e12722b */ /* 0x000fd40000000012 */
[----:B------:R-:W-:-:S05]  /*0400*/  FFMA R0, RZ, R31, R19 ;  /* 0x0000001fff007223 */ /* 0x000fca0000000013 */
[----:B------:R-:W-:-:S13]  /*0410*/  FSETP.GT.AND P0, PT, |R0|, 1.469367938527859385e-39, PT ;  /* 0x001000000000780b */ /* 0x000fda0003f04200 */
[----:B------:R-:W-:Y:S05]  /*0420*/  @P0 BRA P1, `(.L_x_55) ;  /* 0x0000000000080947 */ /* 0x000fea0000800000 */
[----:B------:R-:W-:-:S07]  /*0430*/  MOV R28, 0x450 ;  /* 0x00000450001c7802 */ /* 0x000fce0000000f00 */
[----:B0-----:R-:W-:Y:S05]  /*0440*/  CALL.REL.NOINC `($__internal_2_$__cuda_sm20_div_rn_f64_full) ;  /* 0x0000000000907944 */ /* 0x001fea0003c00000 */
.L_x_55:
[----:B------:R-:W-:Y:S05]  /*0450*/  BSYNC.RECONVERGENT B0 ;  /* 0x0000000000007941 */ /* 0x000fea0003800200 */
.L_x_54:
[----:B0-----:R-:W-:Y:S01]  /*0460*/  IMAD.WIDE R14, R35, 0x8, R8 ;  /* 0x00000008230e7825 */ /* 0x001fe200078e0208 */
[----:B------:R0:W-:Y:S04]  /*0470*/  STG.E.64 desc[UR4][R12.64], R18 ;  /* 0x000000120c007986 */ /* 0x0001e8000c101b04 */
[----:B------:R-:W2:Y:S01]  /*0480*/  LDG.E.64 R16, desc[UR4][R14.64] ;  /* 0x000000040e107981 */ /* 0x000ea2000c1e1b00 */
[----:B------:R-:W-:Y:S01]  /*0490*/  BSSY.RECONVERGENT B0, `(.L_x_56) ;  /* 0x0000004000007945 */ /* 0x000fe20003800200 */
[----:B------:R-:W-:Y:S01]  /*04a0*/  MOV R0, 0x4d0 ;  /* 0x000004d000007802 */ /* 0x000fe20000000f00 */
[----:B0-2---:R-:W-:-:S11]  /*04b0*/  DADD R16, -R16, R18 ;  /* 0x0000000010107229 */ /* 0x005fd60000000112 */
[----:B------:R-:W-:Y:S05]  /*04c0*/  CALL.REL.NOINC `($_Z10mean_shiftPdS_S_S_$__internal_accurate_pow) ;  /* 0x0000000400f07944 */ /* 0x000fea0003c00000 */
[----:B------:R-:W-:Y:S05]  /*04d0*/  BSYNC.RECONVERGENT B0 ;  /* 0x0000000000007941 */ /* 0x000fea0003800200 */
.L_x_56:
[C---:B------:R-:W-:Y:S01]  /*04e0*/  DADD R18, R16.reuse, 2 ;  /* 0x4000000010127429 */ /* 0x040fe20000000000 */
[----:B------:R-:W-:Y:S01]  /*04f0*/  BSSY.RECONVERGENT B0, `(.L_x_57) ;  /* 0x000000d000007945 */ /* 0x000fe20003800200 */
[----:B------:R-:W-:-:S08]  /*0500*/  DSETP.NEU.AND P0, PT, R16, RZ, PT ;  /* 0x000000ff1000722a */ /* 0x000fd00003f0d000 */
[----:B------:R-:W-:Y:S02]  /*0510*/  LOP3.LUT R18, R19, 0x7ff00000, RZ, 0xc0, !PT ;  /* 0x7ff0000013127812 */ /* 0x000fe400078ec0ff */
[----:B------:R-:W-:Y:S02]  /*0520*/  FSEL R19, R24, RZ, P0 ;  /* 0x000000ff18137208 */ /* 0x000fe40000000000 */
[----:B------:R-:W-:Y:S02]  /*0530*/  ISETP.NE.AND P1, PT, R18, 0x7ff00000, PT ;  /* 0x7ff000001200780c */ /* 0x000fe40003f25270 */
[----:B------:R-:W-:-:S11]  /*0540*/  FSEL R18, R20, RZ, P0 ;  /* 0x000000ff14127208 */ /* 0x000fd60000000000 */
[----:B------:R-:W-:Y:S05]  /*0550*/  @P1 BRA `(.L_x_58) ;  /* 0x0000000000181947 */ /* 0x000fea0003800000 */
[----:B------:R-:W-:-:S14]  /*0560*/  DSETP.NAN.AND P0, PT, R16, R16, PT ;  /* 0x000000101000722a */ /* 0x000fdc0003f08000 */
[----:B------:R-:W-:Y:S01]  /*0570*/  @P0 DADD R18, R16, 2 ;  /* 0x4000000010120429 */ /* 0x000fe20000000000 */
[----:B------:R-:W-:Y:S10]  /*0580*/  @P0 BRA `(.L_x_58) ;  /* 0x00000000000c0947 */ /* 0x000ff40003800000 */
[----:B------:R-:W-:-:S14]  /*0590*/  DSETP.NEU.AND P0, PT, |R16|, +INF , PT ;  /* 0x7ff000001000742a */ /* 0x000fdc0003f0d200 */
[----:B------:R-:W-:Y:S02]  /*05a0*/  @!P0 IMAD.MOV.U32 R18, RZ, RZ, 0x0 ;  /* 0x00000000ff128424 */ /* 0x000fe400078e00ff */
[----:B------:R-:W-:-:S07]  /*05b0*/  @!P0 IMAD.MOV.U32 R19, RZ, RZ, 0x7ff00000 ;  /* 0x7ff00000ff138424 */ /* 0x000fce00078e00ff */
.L_x_58:
[----:B------:R-:W-:Y:S05]  /*05c0*/  BSYNC.RECONVERGENT B0 ;  /* 0x0000000000007941 */ /* 0x000fea0003800200 */
.L_x_57:
[----:B------:R-:W2:Y:S01]  /*05d0*/  LDG.E.64 R20, desc[UR4][R10.64] ;  /* 0x000000040a147981 */ /* 0x000ea2000c1e1b00 */
[----:B------:R-:W-:-:S06]  /*05e0*/  DSETP.NEU.AND P0, PT, R16, 1, PT ;  /* 0x3ff000001000742a */ /* 0x000fcc0003f0d000 */
[----:B------:R-:W-:Y:S02]  /*05f0*/  FSEL R16, R18, RZ, P0 ;  /* 0x000000ff12107208 */ /* 0x000fe40000000000 */
[----:B------:R-:W-:-:S06]  /*0600*/  FSEL R17, R19, 1.875, P0 ;  /* 0x3ff0000013117808 */ /* 0x000fcc0000000000 */
[----:B--2---:R-:W-:-:S07]  /*0610*/  DADD R20, R20, R16 ;  /* 0x0000000014147229 */ /* 0x004fce0000000010 */
[----:B------:R1:W-:Y:S04]  /*0620*/  STG.E.64 desc[UR4][R10.64], R20 ;  /* 0x000000140a007986 */ /* 0x0003e8000c101b04 */
[----:B------:R-:W2:Y:S01]  /*0630*/  LDG.E.64 R12, desc[UR4][R12.64] ;  /* 0x000000040c0c7981 */ /* 0x000ea2000c1e1b00 */
[----:B------:R-:W-:-:S05]  /*0640*/  IMAD.IADD R35, R34, 0x1, R35 ;  /* 0x0000000122237824 */ /* 0x000fca00078e0223 */
[----:B------:R-:W-:Y:S01]  /*0650*/  ISETP.GE.AND P0, PT, R35, R3, PT ;  /* 0x000000032300720c */ /* 0x000fe20003f06270 */
[----:B--2---:R1:W-:-:S12]  /*0660*/  STG.E.64 desc[UR4][R14.64], R12 ;  /* 0x0000000c0e007986 */ /* 0x0043d8000c101b04 */
[----:B------:R-:W-:Y:S05]  /*0670*/  @!P0 BRA `(.L_x_59) ;  /* 0xfffffff800bc8947 */ /* 0x000fea000383ffff */
[----:B------:R-:W-:Y:S05]  /*0680*/  EXIT ;  /* 0x000000000000794d */ /* 0x000fea0003800000 */
        .weak           $__internal_2_$__cuda_sm20_div_rn_f64_full
        .type           $__internal_2_$__cuda_sm20_div_rn_f64_full,@function
        .size           $__internal_2_$__cuda_sm20_div_rn_f64_full,($_Z10mean_shiftPdS_S_S_$__internal_accurate_pow - $__internal_2_$__cuda_sm20_div_rn_f64_full)
$__internal_2_$__cuda_sm20_div_rn_f64_full:
[C---:B------:R-:W-:Y:S01]  /*0690*/  FSETP.GEU.AND P0, PT, |R31|.reuse, 1.469367938527859385e-39, PT ;  /* 0x001000001f00780b */ /* 0x040fe20003f0e200 */
[--C-:B------:R-:W-:Y:S01]  /*06a0*/  IMAD.MOV.U32 R16, RZ, RZ, R30.reuse ;  /* 0x000000ffff107224 */ /* 0x100fe200078e001e */
[C---:B------:R-:W-:Y:S01]  /*06b0*/  LOP3.LUT R14, R31.reuse, 0x800fffff, RZ, 0xc0, !PT ;  /* 0x800fffff1f0e7812 */ /* 0x040fe200078ec0ff */
[----:B------:R-:W-:Y:S01]  /*06c0*/  IMAD.MOV.U32 R17, RZ, RZ, R31 ;  /* 0x000000ffff117224 */ /* 0x000fe200078e001f */
[----:B------:R-:W-:Y:S01]  /*06d0*/  BSSY.RECONVERGENT B1, `(.L_x_60) ;  /* 0x0000057000017945 */ /* 0x000fe20003800200 */
[----:B------:R-:W-:Y:S01]  /*06e0*/  IMAD.MOV.U32 R19, RZ, RZ, R21 ;  /* 0x000000ffff137224 */ /* 0x000fe200078e0015 */
[----:B------:R-:W-:Y:S01]  /*06f0*/  LOP3.LUT R15, R14, 0x3ff00000, RZ, 0xfc, !PT ;  /* 0x3ff000000e0f7812 */ /* 0x000fe200078efcff */
[----:B------:R-:W-:Y:S01]  /*0700*/  IMAD.MOV.U32 R14, RZ, RZ, R30 ;  /* 0x000000ffff0e7224 */ /* 0x000fe200078e001e */
[----:B------:R-:W-:Y:S01]  /*0710*/  LOP3.LUT R30, R31, 0x7ff00000, RZ, 0xc0, !PT ;  /* 0x7ff000001f1e7812 */ /* 0x000fe200078ec0ff */
[----:B------:R-:W-:Y:S01]  /*0720*/  IMAD.MOV.U32 R22, RZ, RZ, 0x1 ;  /* 0x00000001ff167424 */ /* 0x000fe200078e00ff */
[C---:B------:R-:W-:Y:S01]  /*0730*/  FSETP.GEU.AND P2, PT, |R19|.reuse, 1.469367938527859385e-39, PT ;  /* 0x001000001300780b */ /* 0x040fe20003f4e200 */
[----:B------:R-:W-:Y:S01]  /*0740*/  IMAD.MOV.U32 R18, RZ, RZ, R20 ;  /* 0x000000ffff127224 */ /* 0x000fe200078e0014 */
[----:B------:R-:W-:Y:S01]  /*0750*/  LOP3.LUT R29, R19, 0x7ff00000, RZ, 0xc0, !PT ;  /* 0x7ff00000131d7812 */ /* 0x000fe200078ec0ff */
[----:B------:R-:W-:-:S03]  /*0760*/  @!P0 DMUL R14, R16, 8.98846567431157953865e+307 ;  /* 0x7fe00000100e8828 */ /* 0x000fc60000000000 */
[----:B------:R-:W-:Y:S01]  /*0770*/  ISETP.GE.U32.AND P1, PT, R29, R30, PT ;  /* 0x0000001e1d00720c */ /* 0x000fe20003f26070 */
[----:B------:R-:W-:Y:S02]  /*0780*/  IMAD.MOV.U32 R31, RZ, RZ, R29 ;  /* 0x000000ffff1f7224 */ /* 0x000fe400078e001d */
[----:B------:R-:W0:Y:S04]  /*0790*/  MUFU.RCP64H R23, R15 ;  /* 0x0000000f00177308 */ /* 0x000e280000001800 */
[----:B------:R-:W-:Y:S01]  /*07a0*/  @!P2 LOP3.LUT R0, R17, 0x7ff00000, RZ, 0xc0, !PT ;  /* 0x7ff000001100a812 */ /* 0x000fe200078ec0ff */
[----:B------:R-:W-:Y:S01]  /*07b0*/  @!P2 IMAD.MOV.U32 R24, RZ, RZ, RZ ;  /* 0x000000ffff18a224 */ /* 0x000fe200078e00ff */
[----:B------:R-:W-:Y:S02]  /*07c0*/  @!P0 LOP3.LUT R30, R15, 0x7ff00000, RZ, 0xc0, !PT ;  /* 0x7ff000000f1e8812 */ /* 0x000fe400078ec0ff */
[----:B------:R-:W-:Y:S01]  /*07d0*/  @!P2 ISETP.GE.U32.AND P3, PT, R29, R0, PT ;  /* 0x000000001d00a20c */ /* 0x000fe20003f66070 */
[----:B------:R-:W-:-:S02]  /*07e0*/  IMAD.MOV.U32 R0, RZ, RZ, 0x1ca00000 ;  /* 0x1ca00000ff007424 */ /* 0x000fc400078e00ff */
[----:B------:R-:W-:-:S03]  /*07f0*/  VIADD R32, R30, 0xffffffff ;  /* 0xffffffff1e207836 */ /* 0x000fc60000000000 */
[----:B------:R-:W-:Y:S01]  /*0800*/  @!P2 SEL R25, R0, 0x63400000, !P3 ;  /* 0x634000000019a807 */ /* 0x000fe20005800000 */
[----:B0-----:R-:W-:-:S03]  /*0810*/  DFMA R20, R22, -R14, 1 ;  /* 0x3ff000001614742b */ /* 0x001fc6000000080e */
[----:B------:R-:W-:-:S04]  /*0820*/  @!P2 LOP3.LUT R25, R25, 0x80000000, R19, 0xf8, !PT ;  /* 0x800000001919a812 */ /* 0x000fc800078ef813 */
[----:B------:R-:W-:Y:S01]  /*0830*/  @!P2 LOP3.LUT R25, R25, 0x100000, RZ, 0xfc, !PT ;  /* 0x001000001919a812 */ /* 0x000fe200078efcff */
[----:B------:R-:W-:-:S08]  /*0840*/  DFMA R20, R20, R20, R20 ;  /* 0x000000141414722b */ /* 0x000fd00000000014 */
[----:B------:R-:W-:Y:S01]  /*0850*/  DFMA R22, R22, R20, R22 ;  /* 0x000000141616722b */ /* 0x000fe20000000016 */
[----:B------:R-:W-:Y:S01]  /*0860*/  SEL R21, R0, 0x63400000, !P1 ;  /* 0x6340000000157807 */ /* 0x000fe20004800000 */
[----:B------:R-:W-:-:S03]  /*0870*/  IMAD.MOV.U32 R20, RZ, RZ, R18 ;  /* 0x000000ffff147224 */ /* 0x000fc600078e0012 */
[----:B------:R-:W-:-:S03]  /*0880*/  LOP3.LUT R21, R21, 0x800fffff, R19, 0xf8, !PT ;  /* 0x800fffff15157812 */ /* 0x000fc600078ef813 */
[----:B------:R-:W-:-:S03]  /*0890*/  DFMA R26, R22, -R14, 1 ;  /* 0x3ff00000161a742b */ /* 0x000fc6000000080e */
[----:B------:R-:W-:-:S05]  /*08a0*/  @!P2 DFMA R20, R20, 2, -R24 ;  /* 0x400000001414a82b */ /* 0x000fca0000000818 */
[----:B------:R-:W-:-:S05]  /*08b0*/  DFMA R26, R22, R26, R22 ;  /* 0x0000001a161a722b */ /* 0x000fca0000000016 */
[----:B------:R-:W-:-:S03]  /*08c0*/  @!P2 LOP3.LUT R31, R21, 0x7ff00000, RZ, 0xc0, !PT ;  /* 0x7ff00000151fa812 */ /* 0x000fc600078ec0ff */
[----:B------:R-:W-:Y:S02]  /*08d0*/  DMUL R22, R26, R20 ;  /* 0x000000141a167228 */ /* 0x000fe40000000000 */
[----:B------:R-:W-:-:S05]  /*08e0*/  VIADD R24, R31, 0xffffffff ;  /* 0xffffffff1f187836 */ /* 0x000fca0000000000 */
[----:B------:R-:W-:Y:S01]  /*08f0*/  ISETP.GT.U32.AND P0, PT, R24, 0x7feffffe, PT ;  /* 0x7feffffe1800780c */ /* 0x000fe20003f04070 */
[----:B------:R-:W-:-:S03]  /*0900*/  DFMA R24, R22, -R14, R20 ;  /* 0x8000000e1618722b */ /* 0x000fc60000000014 */
[----:B------:R-:W-:-:S05]  /*0910*/  ISETP.GT.U32.OR P0, PT, R32, 0x7feffffe, P0 ;  /* 0x7feffffe2000780c */ /* 0x000fca0000704470 */
[----:B------:R-:W-:-:S08]  /*0920*/  DFMA R24, R26, R24, R22 ;  /* 0x000000181a18722b */ /* 0x000fd00000000016 */
[----:B------:R-:W-:Y:S05]  /*0930*/  @P0 BRA `(.L_x_61) ;  /* 0x00000000006c0947 */ /* 0x000fea0003800000 */
[----:B------:R-:W-:-:S04]  /*0940*/  LOP3.LUT R22, R17, 0x7ff00000, RZ, 0xc0, !PT ;  /* 0x7ff0000011167812 */ /* 0x000fc800078ec0ff */
[CC--:B------:R-:W-:Y:S02]  /*0950*/  VIADDMNMX R18, R29.reuse, -R22.reuse, 0xb9600000, !PT ;  /* 0xb96000001d127446 */ /* 0x0c0fe40007800916 */
[----:B------:R-:W-:Y:S02]  /*0960*/  ISETP.GE.U32.AND P0, PT, R29, R22, PT ;  /* 0x000000161d00720c */ /* 0x000fe40003f06070 */
[----:B------:R-:W-:Y:S02]  /*0970*/  VIMNMX R18, PT, PT, R18, 0x46a00000, PT ;  /* 0x46a0000012127848 */ /* 0x000fe40003fe0100 */
[----:B------:R-:W-:-:S05]  /*0980*/  SEL R19, R0, 0x63400000, !P0 ;  /* 0x6340000000137807 */ /* 0x000fca0004000000 */
[----:B------:R-:W-:Y:S02]  /*0990*/  IMAD.IADD R0, R18, 0x1, -R19 ;  /* 0x0000000112007824 */ /* 0x000fe400078e0a13 */
[----:B------:R-:W-:Y:S02]  /*09a0*/  IMAD.MOV.U32 R18, RZ, RZ, RZ ;  /* 0x000000ffff127224 */ /* 0x000fe400078e00ff */
        /* <DEDUP_REMOVED lines=11> */
[----:B------:R-:W-:Y:S01]  /*0a60*/  DMUL.RP R18, R24, R18 ;  /* 0x0000001218127228 */ /* 0x000fe20000008000 */
[----:B------:R-:W-:-:S06]  /*0a70*/  IMAD.MOV.U32 R14, RZ, RZ, RZ ;  /* 0x000000ffff0e7224 */ /* 0x000fcc00078e00ff */
[----:B------:R-:W-:-:S03]  /*0a80*/  DFMA R14, R22, -R14, R24 ;  /* 0x8000000e160e722b */ /* 0x000fc60000000018 */
[----:B------:R-:W-:-:S03]  /*0a90*/  LOP3.LUT R17, R19, R17, RZ, 0x3c, !PT ;  /* 0x0000001113117212 */ /* 0x000fc600078e3cff */
[----:B------:R-:W-:-:S04]  /*0aa0*/  IADD3 R14, PT, PT, -R0, -0x43300000, RZ ;  /* 0xbcd00000000e7810 */ /* 0x000fc80007ffe1ff */
[----:B------:R-:W-:-:S04]  /*0ab0*/  FSETP.NEU.AND P0, PT, |R15|, R14, PT ;  /* 0x0000000e0f00720b */ /* 0x000fc80003f0d200 */
[----:B------:R-:W-:Y:S02]  /*0ac0*/  FSEL R22, R18, R22, !P0 ;  /* 0x0000001612167208 */ /* 0x000fe40004000000 */
[----:B------:R-:W-:Y:S01]  /*0ad0*/  FSEL R23, R17, R23, !P0 ;  /* 0x0000001711177208 */ /* 0x000fe20004000000 */
[----:B------:R-:W-:Y:S06]  /*0ae0*/  BRA `(.L_x_62) ;  /* 0x0000000000547947 */ /* 0x000fec0003800000 */
.L_x_61:
        /* <DEDUP_REMOVED lines=11> */
[----:B------:R-:W-:Y:S02]  /*0ba0*/  @P0 LOP3.LUT R0, R23, 0x7ff00000, RZ, 0xfc, !PT ;  /* 0x7ff0000017000812 */ /* 0x000fe400078efcff */
[----:B------:R-:W-:Y:S01]  /*0bb0*/  @!P0 MOV R22, RZ ;  /* 0x000000ff00168202 */ /* 0x000fe20000000f00 */
[----:B------:R-:W-:Y:S02]  /*0bc0*/  @P0 IMAD.MOV.U32 R22, RZ, RZ, RZ ;  /* 0x000000ffff160224 */ /* 0x000fe400078e00ff */
[----:B------:R-:W-:Y:S01]  /*0bd0*/  @P0 IMAD.MOV.U32 R23, RZ, RZ, R0 ;  /* 0x000000ffff170224 */ /* 0x000fe200078e0000 */
[----:B------:R-:W-:Y:S06]  /*0be0*/  BRA `(.L_x_62) ;  /* 0x0000000000147947 */ /* 0x000fec0003800000 */
.L_x_64:
[----:B------:R-:W-:Y:S01]  /*0bf0*/  LOP3.LUT R23, R17, 0x80000, RZ, 0xfc, !PT ;  /* 0x0008000011177812 */ /* 0x000fe200078efcff */
[----:B------:R-:W-:Y:S01]  /*0c00*/  IMAD.MOV.U32 R22, RZ, RZ, R16 ;  /* 0x000000ffff167224 */ /* 0x000fe200078e0010 */
[----:B------:R-:W-:Y:S06]  /*0c10*/  BRA `(.L_x_62) ;  /* 0x0000000000087947 */ /* 0x000fec0003800000 */
.L_x_63:
[----:B------:R-:W-:Y:S01]  /*0c20*/  LOP3.LUT R23, R19, 0x80000, RZ, 0xfc, !PT ;  /* 0x0008000013177812 */ /* 0x000fe200078efcff */
[----:B------:R-:W-:-:S07]  /*0c30*/  IMAD.MOV.U32 R22, RZ, RZ, R18 ;  /* 0x000000ffff167224 */ /* 0x000fce00078e0012 */
.L_x_62:
[----:B------:R-:W-:Y:S05]  /*0c40*/  BSYNC.RECONVERGENT B1 ;  /* 0x0000000000017941 */ /* 0x000fea0003800200 */
.L_x_60:
[----:B------:R-:W-:Y:S02]  /*0c50*/  IMAD.MOV.U32 R29, RZ, RZ, 0x0 ;  /* 0x00000000ff1d7424 */ /* 0x000fe400078e00ff */
[----:B------:R-:W-:Y:S02]  /*0c60*/  IMAD.MOV.U32 R18, RZ, RZ, R22 ;  /* 0x000000ffff127224 */ /* 0x000fe400078e0016 */
[----:B------:R-:W-:Y:S01]  /*0c70*/  IMAD.MOV.U32 R19, RZ, RZ, R23 ;  /* 0x000000ffff137224 */ /* 0x000fe200078e0017 */
[----:B------:R-:W-:Y:S06]  /*0c80*/  RET.REL.NODEC R28 `(_Z10mean_shiftPdS_S_S_) ;  /* 0xfffffff01cdc7950 */ /* 0x000fec0003c3ffff */
        .type           $_Z10mean_shiftPdS_S_S_$__internal_accurate_pow,@function
        .size           $_Z10mean_shiftPdS_S_S_$__internal_accurate_pow,(.L_x_77 - $_Z10mean_shiftPdS_S_S_$__internal_accurate_pow)
$_Z10mean_shiftPdS_S_S_$__internal_accurate_pow:
[----:B------:R-:W-:Y:S01]  /*0c90*/  DADD R36, -RZ, |R16| ;  /* 0x00000000ff247229 */ /* 0x000fe20000000510 */
[----:B------:R-:W-:Y:S01]  /*0ca0*/  IMAD.MOV.U32 R24, RZ, RZ, RZ ;  /* 0x000000ffff187224 */ /* 0x000fe200078e00ff */
[----:B------:R-:W-:Y:S01]  /*0cb0*/  UMOV UR6, 0x7d2cafe2 ;  /* 0x7d2cafe200067882 */ /* 0x000fe20000000000 */
[----:B------:R-:W-:Y:S01]  /*0cc0*/  IMAD.MOV.U32 R22, RZ, RZ, 0x41ad3b5a ;  /* 0x41ad3b5aff167424 */ /* 0x000fe200078e00ff */
[----:B------:R-:W-:Y:S01]  /*0cd0*/  UMOV UR7, 0x3eb0f5ff ;  /* 0x3eb0f5ff00077882 */ /* 0x000fe20000000000 */
[----:B------:R-:W-:Y:S01]  /*0ce0*/  IMAD.MOV.U32 R23, RZ, RZ, 0x3ed0f5d2 ;  /* 0x3ed0f5d2ff177424 */ /* 0x000fe200078e00ff */
[----:B------:R-:W-:Y:S01]  /*0cf0*/  UMOV UR8, 0x3b39803f ;  /* 0x3b39803f00087882 */ /* 0x000fe20000000000 */
[----:B------:R-:W-:-:S03]  /*0d00*/  UMOV UR9, 0x3c7abc9e ;  /* 0x3c7abc9e00097882 */ /* 0x000fc60000000000 */
[----:B------:R-:W-:Y:S01]  /*0d10*/  ISETP.GT.U32.AND P0, PT, R37, 0xfffff, PT ;  /* 0x000fffff2500780c */ /* 0x000fe20003f04070 */
[----:B------:R-:W-:Y:S02]  /*0d20*/  IMAD.MOV.U32 R18, RZ, RZ, R37 ;  /* 0x000000ffff127224 */ /* 0x000fe400078e0025 */
[----:B------:R-:W-:-:S10]  /*0d30*/  IMAD.MOV.U32 R20, RZ, RZ, R36 ;  /* 0x000000ffff147224 */ /* 0x000fd400078e0024 */
[----:B------:R-:W-:Y:S01]  /*0d40*/  @!P0 DMUL R28, R36, 1.80143985094819840000e+16 ;  /* 0x43500000241c8828 */ /* 0x000fe20000000000 */
[----:B------:R-:W-:-:S09]  /*0d50*/  SHF.R.U32.HI R36, RZ, 0x14, R37 ;  /* 0x00000014ff247819 */ /* 0x000fd20000011625 */
[----:B------:R-:W-:Y:S01]  /*0d60*/  @!P0 IMAD.MOV.U32 R18, RZ, RZ, R29 ;  /* 0x000000ffff128224 */ /* 0x000fe200078e001d */
[----:B------:R-:W-:Y:S01]  /*0d70*/  @!P0 LEA.HI R36, R29, 0xffffffca, RZ, 0xc ;  /* 0xffffffca1d248811 */ /* 0x000fe200078f60ff */
[----:B------:R-:W-:-:S03]  /*0d80*/  @!P0 IMAD.MOV.U32 R20, RZ, RZ, R28 ;  /* 0x000000ffff148224 */ /* 0x000fc600078e001c */
[----:B------:R-:W-:-:S04]  /*0d90*/  LOP3.LUT R18, R18, 0x800fffff, RZ, 0xc0, !PT ;  /* 0x800fffff12127812 */ /* 0x000fc800078ec0ff */
[----:B------:R-:W-:-:S04]  /*0da0*/  LOP3.LUT R21, R18, 0x3ff00000, RZ, 0xfc, !PT ;  /* 0x3ff0000012157812 */ /* 0x000fc800078efcff */
[----:B------:R-:W-:-:S13]  /*0db0*/  ISETP.GE.U32.AND P1, PT, R21, 0x3ff6a09f, PT ;  /* 0x3ff6a09f1500780c */ /* 0x000fda0003f26070 */
[----:B------:R-:W-:-:S04]  /*0dc0*/  @P1 VIADD R19, R21, 0xfff00000 ;  /* 0xfff0000015131836 */ /* 0x000fc80000000000 */
[----:B------:R-:W-:-:S06]  /*0dd0*/  @P1 IMAD.MOV.U32 R21, RZ, RZ, R19 ;  /* 0x000000ffff151224 */ /* 0x000fcc00078e0013 */
[C---:B------:R-:W-:Y:S02]  /*0de0*/  DADD R26, R20.reuse, 1 ;  /* 0x3ff00000141a7429 */ /* 0x040fe40000000000 */
[----:B------:R-:W-:-:S04]  /*0df0*/  DADD R20, R20, -1 ;  /* 0xbff0000014147429 */ /* 0x000fc80000000000 */
[----:B------:R-:W0:Y:S02]  /*0e00*/  MUFU.RCP64H R25, R27 ;  /* 0x0000001b00197308 */ /* 0x000e240000001800 */
[----:B0-----:R-:W-:-:S08]  /*0e10*/  DFMA R18, -R26, R24, 1 ;  /* 0x3ff000001a12742b */ /* 0x001fd00000000118 */
[----:B------:R-:W-:-:S08]  /*0e20*/  DFMA R18, R18, R18, R18 ;  /* 0x000000121212722b */ /* 0x000fd00000000012 */
[----:B------:R-:W-:-:S08]  /*0e30*/  DFMA R24, R24, R18, R24 ;  /* 0x000000121818722b */ /* 0x000fd00000000018 */
[----:B------:R-:W-:-:S08]  /*0e40*/  DMUL R18, R20, R24 ;  /* 0x0000001814127228 */ /* 0x000fd00000000000 */
[----:B------:R-:W-:-:S08]  /*0e50*/  DFMA R18, R20, R24, R18 ;  /* 0x000000181412722b */ /* 0x000fd00000000012 */
[----:B------:R-:W-:-:S08]  /*0e60*/  DMUL R30, R18, R18 ;  /* 0x00000012121e7228 */ /* 0x000fd00000000000 */
[----:B------:R-:W-:Y:S01]  /*0e70*/  DFMA R22, R30, UR6, R22 ;  /* 0x000000061e167c2b */ /* 0x000fe20008000016 */
[----:B------:R-:W-:Y:S01]  /*0e80*/  UMOV UR6, 0x75488a3f ;  /* 0x75488a3f00067882 */ /* 0x000fe20000000000 */
[----:B------:R-:W-:-:S06]  /*0e90*/  UMOV UR7, 0x3ef3b20a ;  /* 0x3ef3b20a00077882 */ /* 0x000fcc0000000000 */
[----:B------:R-:W-:Y:S01]  /*0ea0*/  DFMA R26, R30, R22, UR6 ;  /* 0x000000061e1a7e2b */ /* 0x000fe20008000016 */
[----:B------:R-:W-:Y:S01]  /*0eb0*/  UMOV UR6, 0xe4faecd5 ;  /* 0xe4faecd500067882 */ /* 0x000fe20000000000 */
[----:B------:R-:W-:Y:S01]  /*0ec0*/  UMOV UR7, 0x3f1745cd ;  /* 0x3f1745cd00077882 */ /* 0x000fe20000000000 */
[----:B------:R-:W-:-:S05]  /*0ed0*/  DADD R22, R20, -R18 ;  /* 0x0000000014167229 */ /* 0x000fca0000000812 */
[----:B------:R-:W-:Y:S01]  /*0ee0*/  DFMA R26, R30, R26, UR6 ;  /* 0x000000061e1a7e2b */ /* 0x000fe2000800001a */
[----:B------:R-:W-:Y:S01]  /*0ef0*/  UMOV UR6, 0x258a578b ;  /* 0x258a578b00067882 */ /* 0x000fe20000000000 */
[----:B------:R-:W-:Y:S01]  /*0f00*/  UMOV UR7, 0x3f3c71c7 ;  /* 0x3f3c71c700077882 */ /* 0x000fe20000000000 */
[----:B------:R-:W-:-:S05]  /*0f10*/  DADD R22, R22, R22 ;  /* 0x0000000016167229 */ /* 0x000fca0000000016 */
[----:B------:R-:W-:Y:S01]  /*0f20*/  DFMA R26, R30, R26, UR6 ;  /* 0x000000061e1a7e2b */ /* 0x000fe2000800001a */
[----:B------:R-:W-:Y:S01]  /*0f30*/  UMOV UR6, 0x9242b910 ;  /* 0x9242b91000067882 */ /* 0x000fe20000000000 */
[----:B------:R-:W-:Y:S01]  /*0f40*/  UMOV UR7, 0x3f624924 ;  /* 0x3f62492400077882 */ /* 0x000fe20000000000 */
[----:B------:R-:W-:-:S05]  /*0f50*/  DFMA R22, R20, -R18, R22 ;  /* 0x800000121416722b */ /* 0x000fca0000000016 */
[----:B------:R-:W-:Y:S01]  /*0f60*/  DFMA R26, R30, R26, UR6 ;  /* 0x000000061e1a7e2b */ /* 0x000fe2000800001a */
[----:B------:R-:W-:Y:S01]  /*0f70*/  UMOV UR6, 0x99999dfb ;  /* 0x99999dfb00067882 */ /* 0x000fe20000000000 */
[----:B------:R-:W-:Y:S01]  /*0f80*/  UMOV UR7, 0x3f899999 ;  /* 0x3f89999900077882 */ /* 0x000fe20000000000 */
[----:B------:R-:W-:-:S05]  /*0f90*/  DMUL R22, R24, R22 ;  /* 0x0000001618167228 */ /* 0x000fca0000000000 */
[----:B------:R-:W-:Y:S01]  /*0fa0*/  DFMA R26, R30, R26, UR6 ;  /* 0x000000061e1a7e2b */ /* 0x000fe2000800001a */
[----:B------:R-:W-:Y:S01]  /*0fb0*/  UMOV UR6, 0x55555555 ;  /* 0x5555555500067882 */ /* 0x000fe20000000000 */
[----:B------:R-:W-:-:S03]  /*0fc0*/  UMOV UR7, 0x3fb55555 ;  /* 0x3fb5555500077882 */ /* 0x000fc60000000000 */
[----:B------:R-:W-:Y:S01]  /*0fd0*/  IADD3 R29, PT, PT, R23, 0x100000, RZ ;  /* 0x00100000171d7810 */ /* 0x000fe20007ffe0ff */
[----:B------:R-:W-:Y:S02]  /*0fe0*/  IMAD.MOV.U32 R28, RZ, RZ, R22 ;  /* 0x000000ffff1c7224 */ /* 0x000fe400078e0016 */
[----:B------:R-:W-:-:S08]  /*0ff0*/  DFMA R20, R30, R26, UR6 ;  /* 0x000000061e147e2b */ /* 0x000fd0000800001a */
[----:B------:R-:W-:Y:S01]  /*1000*/  DADD R24, -R20, UR6 ;  /* 0x0000000614187e29 */ /* 0x000fe20008000100 */
[----:B------:R-:W-:Y:S01]  /*1010*/  UMOV UR6, 0xb9e7b0 ;  /* 0x00b9e7b000067882 */ /* 0x000fe20000000000 */
[----:B------:R-:W-:-:S06]  /*1020*/  UMOV UR7, 0x3c46a4cb ;  /* 0x3c46a4cb00077882 */ /* 0x000fcc0000000000 */
[----:B------:R-:W-:Y:S02]  /*1030*/  DFMA R24, R30, R26, R24 ;  /* 0x0000001a1e18722b */ /* 0x000fe40000000018 */
[----:B------:R-:W-:-:S06]  /*1040*/  DMUL R26, R18, R18 ;  /* 0x00000012121a7228 */ /* 0x000fcc0000000000 */
[----:B------:R-:W-:Y:S01]  /*1050*/  DADD R24, R24, -UR6 ;  /* 0x8000000618187e29 */ /* 0x000fe20008000000 */
[----:B------:R-:W-:Y:S01]  /*1060*/  UMOV UR6, 0x80000000 ;  /* 0x8000000000067882 */ /* 0x000fe20000000000 */
[----:B------:R-:W-:Y:S01]  /*1070*/  DFMA R30, R18, R18, -R26 ;  /* 0x00000012121e722b */ /* 0x000fe2000000081a */
[----:B------:R-:W-:-:S07]  /*1080*/  UMOV UR7, 0x43300000 ;  /* 0x4330000000077882 */ /* 0x000fce0000000000 */
[C---:B------:R-:W-:Y:S02]  /*1090*/  DFMA R28, R18.reuse, R28, R30 ;  /* 0x0000001c121c722b */ /* 0x040fe4000000001e */
[----:B------:R-:W-:-:S08]  /*10a0*/  DMUL R30, R18, R26 ;  /* 0x0000001a121e7228 */ /* 0x000fd00000000000 */
[----:B------:R-:W-:-:S08]  /*10b0*/  DFMA R32, R18, R26, -R30 ;  /* 0x0000001a1220722b */ /* 0x000fd0000000081e */
[----:B------:R-:W-:Y:S02]  /*10c0*/  DFMA R32, R22, R26, R32 ;  /* 0x0000001a1620722b */ /* 0x000fe40000000020 */
[----:B------:R-:W-:-:S06]  /*10d0*/  DADD R26, R20, R24 ;  /* 0x00000000141a7229 */ /* 0x000fcc0000000018 */
[----:B------:R-:W-:Y:S02]  /*10e0*/  DFMA R28, R18, R28, R32 ;  /* 0x0000001c121c722b */ /* 0x000fe40000000020 */
[----:B------:R-:W-:-:S08]  /*10f0*/  DADD R32, R20, -R26 ;  /* 0x0000000014207229 */ /* 0x000fd0000000081a */
[----:B------:R-:W-:Y:S02]  /*1100*/  DADD R32, R24, R32 ;  /* 0x0000000018207229 */ /* 0x000fe40000000020 */
[----:B------:R-:W-:-:S08]  /*1110*/  DMUL R24, R26, R30 ;  /* 0x0000001e1a187228 */ /* 0x000fd00000000000 */
[----:B------:R-:W-:-:S08]  /*1120*/  DFMA R20, R26, R30, -R24 ;  /* 0x0000001e1a14722b */ /* 0x000fd00000000818 */
[----:B------:R-:W-:-:S08]  /*1130*/  DFMA R20, R26, R28, R20 ;  /* 0x0000001c1a14722b */ /* 0x000fd00000000014 */
[----:B------:R-:W-:-:S08]  /*1140*/  DFMA R32, R32, R30, R20 ;  /* 0x0000001e2020722b */ /* 0x000fd00000000014 */
[----:B------:R-:W-:-:S08]  /*1150*/  DADD R20, R24, R32 ;  /* 0x0000000018147229 */ /* 0x000fd00000000020 */
[--C-:B------:R-:W-:Y:S02]  /*1160*/  DADD R26, R18, R20.reuse ;  /* 0x00000000121a7229 */ /* 0x100fe40000000014 */
[----:B------:R-:W-:-:S06]  /*1170*/  DADD R24, R24, -R20 ;  /* 0x0000000018187229 */ /* 0x000fcc0000000814 */
[----:B------:R-:W-:Y:S02]  /*1180*/  DADD R18, R18, -R26 ;  /* 0x0000000012127229 */ /* 0x000fe4000000081a */
[----:B------:R-:W-:-:S06]  /*1190*/  DADD R24, R32, R24 ;  /* 0x0000000020187229 */ /* 0x000fcc0000000018 */
[----:B------:R-:W-:Y:S01]  /*11a0*/  DADD R18, R20, R18 ;  /* 0x0000000014127229 */ /* 0x000fe20000000012 */
[C---:B------:R-:W-:Y:S02]  /*11b0*/  VIADD R20, R36.reuse, 0xfffffc01 ;  /* 0xfffffc0124147836 */ /* 0x040fe40000000000 */
[----:B------:R-:W-:Y:S02]  /*11c0*/  @P1 VIADD R20, R36, 0xfffffc02 ;  /* 0xfffffc0224141836 */ /* 0x000fe40000000000 */
[----:B------:R-:W-:-:S03]  /*11d0*/  IMAD.MOV.U32 R21, RZ, RZ, 0x43300000 ;  /* 0x43300000ff157424 */ /* 0x000fc600078e00ff */
[----:B------:R-:W-:Y:S01]  /*11e0*/  DADD R24, R24, R18 ;  /* 0x0000000018187229 */ /* 0x000fe20000000012 */
[----:B------:R-:W-:-:S06]  /*11f0*/  LOP3.LUT R20, R20, 0x80000000, RZ, 0x3c, !PT ;  /* 0x8000000014147812 */ /* 0x000fcc00078e3cff */
[----:B------:R-:W-:Y:S01]  /*1200*/  DADD R20, R20, -UR6 ;  /* 0x8000000614147e29 */ /* 0x000fe20008000000 */
[----:B------:R-:W-:Y:S01]  /*1210*/  UMOV UR6, 0xfefa39ef ;  /* 0xfefa39ef00067882 */ /* 0x000fe20000000000 */
[----:B------:R-:W-:Y:S01]  /*1220*/  DADD R24, R22, R24 ;  /* 0x0000000016187229 */ /* 0x000fe20000000018 */
[----:B------:R-:W-:-:S07]  /*1230*/  UMOV UR7, 0x3fe62e42 ;  /* 0x3fe62e4200077882 */ /* 0x000fce0000000000 */
[----:B------:R-:W-:-:S08]  /*1240*/  DADD R22, R26, R24 ;  /* 0x000000001a167229 */ /* 0x000fd00000000018 */
[--C-:B------:R-:W-:Y:S02]  /*1250*/  DFMA R18, R20, UR6, R22.reuse ;  /* 0x0000000614127c2b */ /* 0x100fe40008000016 */
[----:B------:R-:W-:-:S06]  /*1260*/  DADD R28, R26, -R22 ;  /* 0x000000001a1c7229 */ /* 0x000fcc0000000816 */
[----:B------:R-:W-:Y:S02]  /*1270*/  DFMA R26, R20, -UR6, R18 ;  /* 0x80000006141a7c2b */ /* 0x000fe40008000012 */
[----:B------:R-:W-:-:S06]  /*1280*/  DADD R28, R24, R28 ;  /* 0x00000000181c7229 */ /* 0x000fcc000000001c */
[----:B------:R-:W-:-:S08]  /*1290*/  DADD R26, -R22, R26 ;  /* 0x00000000161a7229 */ /* 0x000fd0000000011a */
[----:B------:R-:W-:-:S08]  /*12a0*/  DADD R26, R28, -R26 ;  /* 0x000000001c1a7229 */ /* 0x000fd0000000081a */
[----:B------:R-:W-:-:S08]  /*12b0*/  DFMA R26, R20, UR8, R26 ;  /* 0x00000008141a7c2b */ /* 0x000fd0000800001a */
[----:B------:R-:W-:-:S08]  /*12c0*/  DADD R20, R18, R26 ;  /* 0x0000000012147229 */ /* 0x000fd0000000001a */
[----:B------:R-:W-:Y:S02]  /*12d0*/  DADD R18, R18, -R20 ;  /* 0x0000000012127229 */ /* 0x000fe40000000814 */
[----:B------:R-:W-:-:S06]  /*12e0*/  DMUL R24, R20, 2 ;  /* 0x4000000014187828 */ /* 0x000fcc0000000000 */
[----:B------:R-:W-:Y:S02]  /*12f0*/  DADD R26, R26, R18 ;  /* 0x000000001a1a7229 */ /* 0x000fe40000000012 */
[----:B------:R-:W-:Y:S01]  /*1300*/  DFMA R20, R20, 2, -R24 ;  /* 0x400000001414782b */ /* 0x000fe20000000818 */
[----:B------:R-:W-:Y:S02]  /*1310*/  IMAD.MOV.U32 R18, RZ, RZ, 0x652b82fe ;  /* 0x652b82feff127424 */ /* 0x000fe400078e00ff */
[----:B------:R-:W-:-:S05]  /*1320*/  IMAD.MOV.U32 R19, RZ, RZ, 0x3ff71547 ;  /* 0x3ff71547ff137424 */ /* 0x000fca00078e00ff */
[----:B------:R-:W-:-:S08]  /*1330*/  DFMA R26, R26, 2, R20 ;  /* 0x400000001a1a782b */ /* 0x000fd00000000014 */
[----:B------:R-:W-:-:S08]  /*1340*/  DADD R20, R24, R26 ;  /* 0x0000000018147229 */ /* 0x000fd0000000001a */
[----:B------:R-:W-:Y:S02]  /*1350*/  DFMA R18, R20, R18, 6.75539944105574400000e+15 ;  /* 0x433800001412742b */ /* 0x000fe40000000012 */
[----:B------:R-:W-:Y:S01]  /*1360*/  FSETP.GEU.AND P0, PT, |R21|, 4.1917929649353027344, PT ;  /* 0x4086232b1500780b */ /* 0x000fe20003f0e200 */
[----:B------:R-:W-:-:S05]  /*1370*/  DADD R24, R24, -R20 ;  /* 0x0000000018187229 */ /* 0x000fca0000000814 */
[----:B------:R-:W-:-:S03]  /*1380*/  DADD R22, R18, -6.75539944105574400000e+15 ;  /* 0xc338000012167429 */ /* 0x000fc60000000000 */
[----:B------:R-:W-:-:S05]  /*1390*/  DADD R26, R26, R24 ;  /* 0x000000001a1a7229 */ /* 0x000fca0000000018 */
        /* <DEDUP_REMOVED lines=42> */
[----:B------:R-:W-:Y:S02]  /*1640*/  @!P1 LEA.HI R19, R18, R18, RZ, 0x1 ;  /* 0x0000001212139211 */ /* 0x000fe400078f08ff */
[----:B------:R-:W-:Y:S02]  /*1650*/  FSEL R25, R25, RZ, P0 ;  /* 0x000000ff19197208 */ /* 0x000fe40000000000 */
[----:B------:R-:W-:-:S05]  /*1660*/  @!P1 SHF.R.S32.HI R19, RZ, 0x1, R19 ;  /* 0x00000001ff139819 */ /* 0x000fca0000011413 */
[----:B------:R-:W-:Y:S02]  /*1670*/  @!P1 IMAD.IADD R18, R18, 0x1, -R19 ;  /* 0x0000000112129824 */ /* 0x000fe400078e0a13 */
[----:B------:R-:W-:-:S03]  /*1680*/  @!P1 IMAD R23, R19, 0x100000, R23 ;  /* 0x0010000013179824 */ /* 0x000fc600078e0217 */
[----:B------:R-:W-:Y:S01]  /*1690*/  @!P1 LEA R19, R18, 0x3ff00000, 0x14 ;  /* 0x3ff0000012139811 */ /* 0x000fe200078ea0ff */
[----:B------:R-:W-:-:S06]  /*16a0*/  @!P1 IMAD.MOV.U32 R18, RZ, RZ, RZ ;  /* 0x000000ffff129224 */ /* 0x000fcc00078e00ff */
[----:B------:R-:W-:-:S11]  /*16b0*/  @!P1 DMUL R24, R22, R18 ;  /* 0x0000001216189228 */ /* 0x000fd60000000000 */
.L_x_65:
[----:B------:R-:W-:Y:S01]  /*16c0*/  DFMA R26, R26, R24, R24 ;  /* 0x000000181a1a722b */ /* 0x000fe20000000018 */
[----:B------:R-:W-:Y:S01]  /*16d0*/  IMAD.MOV.U32 R18, RZ, RZ, R0 ;  /* 0x000000ffff127224 */ /* 0x000fe200078e0000 */
[----:B------:R-:W-:Y:S01]  /*16e0*/  DSETP.NEU.AND P0, PT, |R24|, +INF , PT ;  /* 0x7ff000001800742a */ /* 0x000fe20003f0d200 */
[----:B------:R-:W-:-:S07]  /*16f0*/  IMAD.MOV.U32 R19, RZ, RZ, 0x0 ;  /* 0x00000000ff137424 */ /* 0x000fce00078e00ff */
[----:B------:R-:W-:Y:S02]  /*1700*/  FSEL R20, R24, R26, !P0 ;  /* 0x0000001a18147208 */ /* 0x000fe40004000000 */
[----:B------:R-:W-:Y:S01]  /*1710*/  FSEL R24, R25, R27, !P0 ;  /* 0x0000001b19187208 */ /* 0x000fe20004000000 */
[----:B------:R-:W-:Y:S06]  /*1720*/  RET.REL.NODEC R18 `(_Z10mean_shiftPdS_S_S_) ;  /* 0xffffffe812347950 */ /* 0x000fec0003c3ffff */
.L_x_66:
        /* <DEDUP_REMOVED lines=13> */
.L_x_77:


//--------------------- .text._Z15get_sum_per_rowPdS_ --------------------------
	.section	.text._Z15get_sum_per_rowPdS_,"ax",@progbits
	.align	128
        .global         _Z15get_sum_per_rowPdS_
        .type           _Z15get_sum_per_rowPdS_,@function
        .size           _Z15get_sum_per_rowPdS_,(.L_x_81 - _Z15get_sum_per_rowPdS_)
        .other          _Z15get_sum_per_rowPdS_,@"STO_CUDA_ENTRY STV_DEFAULT"
_Z15get_sum_per_rowPdS_:
.text._Z15get_sum_per_rowPdS_:
[----:B------:R-:W-:Y:S08]  /*0000*/  LDC R1, c[0x0][0x37c] ;  /* 0x0000df00ff017b82 */ /* 0x000ff00000000800 */
[----:B------:R-:W0:Y:S01]  /*0010*/  LDC.64 R2, c[0x4][0x10] ;  /* 0x01000400ff027b82 */ /* 0x000e220000000a00 */
[----:B------:R-:W0:Y:S02]  /*0020*/  LDCU.64 UR4, c[0x0][0x358] ;  /* 0x00006b00ff0477ac */ /* 0x000e240008000a00 */
[----:B0-----:R-:W2:Y:S05]  /*0030*/  LDG.E R5, desc[UR4][R2.64] ;  /* 0x0000000402057981 */ /* 0x001eaa000c1e1900 */
[----:B------:R-:W0:Y:S01]  /*0040*/  S2UR UR6, SR_CTAID.X ;  /* 0x00000000000679c3 */ /* 0x000e220000002500 */
[----:B------:R-:W0:Y:S07]  /*0050*/  S2R R0, SR_TID.X ;  /* 0x0000000000007919 */ /* 0x000e2e0000002100 */
[----:B------:R-:W0:Y:S02]  /*0060*/  LDC R7, c[0x0][0x360] ;  /* 0x0000d800ff077b82 */ /* 0x000e240000000800 */
[----:B0-----:R-:W-:-:S05]  /*0070*/  IMAD R0, R7, UR6, R0 ;  /* 0x0000000607007c24 */ /* 0x001fca000f8e0200 */
[----:B--2---:R-:W-:-:S13]  /*0080*/  ISETP.GE.AND P0, PT, R0, R5, PT ;  /* 0x000000050000720c */ /* 0x004fda0003f06270 */
[----:B------:R-:W-:Y:S05]  /*0090*/  @P0 EXIT ;  /* 0x000000000000094d */ /* 0x000fea0003800000 */
[----:B------:R-:W0:Y:S01]  /*00a0*/  LDCU UR6, c[0x0][0x370] ;  /* 0x00006e00ff0677ac */ /* 0x000e220008000800 */
[----:B------:R-:W-:Y:S01]  /*00b0*/  LEA R13, R0, R0, 0x1 ;  /* 0x00000000000d7211 */ /* 0x000fe200078e08ff */
[----:B0-----:R-:W-:-:S07]  /*00c0*/  IMAD R0, R7, UR6, RZ ;  /* 0x0000000607007c24 */ /* 0x001fce000f8e02ff */
.L_x_67:
[----:B------:R-:W0:Y:S08]  /*00d0*/  LDC.64 R4, c[0x0][0x380] ;  /* 0x0000e000ff047b82 */ /* 0x000e300000000a00 */
[----:B------:R-:W1:Y:S01]  /*00e0*/  LDC.64 R10, c[0x0][0x388] ;  /* 0x0000e200ff0a7b82 */ /* 0x000e620000000a00 */
[----:B0-----:R-:W-:-:S05]  /*00f0*/  IMAD.WIDE R4, R13, 0x8, R4 ;  /* 0x000000080d047825 */ /* 0x001fca00078e0204 */
[----:B------:R-:W2:Y:S04]  /*0100*/  LDG.E.64 R6, desc[UR4][R4.64] ;  /* 0x0000000404067981 */ /* 0x000ea8000c1e1b00 */
[----:B------:R-:W3:Y:S01]  /*0110*/  LDG.E.64 R8, desc[UR4][R4.64+0x10] ;  /* 0x0000100404087981 */ /* 0x000ee2000c1e1b00 */
[----:B--2---:R-:W1:Y:S02]  /*0120*/  F2I.F64.TRUNC R7, R6 ;  /* 0x0000000600077311 */ /* 0x004e64000030d100 */
[----:B-1----:R-:W-:-:S05]  /*0130*/  IMAD.WIDE R10, R7, 0x8, R10 ;  /* 0x00000008070a7825 */ /* 0x002fca00078e020a */
[----:B---3--:R0:W-:Y:S04]  /*0140*/  REDG.E.ADD.F64.RN.STRONG.GPU desc[UR4][R10.64], R8 ;  /* 0x000000080a0079a6 */ /* 0x0081e8000c12ff04 */
[----:B------:R-:W2:Y:S01]  /*0150*/  LDG.E R12, desc[UR4][R2.64] ;  /* 0x00000004020c7981 */ /* 0x000ea2000c1e1900 */
[----:B------:R-:W-:Y:S01]  /*0160*/  IMAD R13, R0, 0x3, R13 ;  /* 0x00000003000d7824 */ /* 0x000fe200078e020d */
[----:B--2---:R-:W-:-:S04]  /*0170*/  LEA R12, R12, R12, 0x1 ;  /* 0x0000000c0c0c7211 */ /* 0x004fc800078e08ff */
[----:B------:R-:W-:-:S13]  /*0180*/  ISETP.GE.AND P0, PT, R13, R12, PT ;  /* 0x0000000c0d00720c */ /* 0x000fda0003f06270 */
[----:B0-----:R-:W-:Y:S05]  /*0190*/  @!P0 BRA `(.L_x_67) ;  /* 0xfffffffc00cc8947 */ /* 0x001fea000383ffff */
[----:B------:R-:W-:Y:S05]  /*01a0*/  EXIT ;  /* 0x000000000000794d */ /* 0x000fea0003800000 */
.L_x_68:
        /* <DEDUP_REMOVED lines=13> */
.L_x_81:


//--------------------- .text._Z15multiply_arraysPdS_S_ --------------------------
	.section	.text._Z15multiply_arraysPdS_S_,"ax",@progbits
	.align	128
        .global         _Z15multiply_arraysPdS_S_
        .type           _Z15multiply_arraysPdS_S_,@function
        .size           _Z15multiply_arraysPdS_S_,(.L_x_82 - _Z15multiply_arraysPdS_S_)
        .other          _Z15multiply_arraysPdS_S_,@"STO_CUDA_ENTRY STV_DEFAULT"
_Z15multiply_arraysPdS_S_:
.text._Z15multiply_arraysPdS_S_:
        /* <DEDUP_REMOVED lines=10> */
[----:B------:R-:W0:Y:S02]  /*00a0*/  LDC.64 R4, c[0x4][0x8] ;  /* 0x01000200ff047b82 */ /* 0x000e240000000a00 */
[----:B0-----:R0:W5:Y:S01]  /*00b0*/  LDG.E R2, desc[UR6][R4.64] ;  /* 0x0000000604027981 */ /* 0x001162000c1e1900 */
[----:B------:R-:W1:Y:S01]  /*00c0*/  LDCU UR4, c[0x0][0x370] ;  /* 0x00006e00ff0477ac */ /* 0x000e620008000800 */
[----:B------:R-:W-:Y:S02]  /*00d0*/  MOV R6, R3 ;  /* 0x0000000300067202 */ /* 0x000fe40000000f00 */
[----:B------:R-:W-:Y:S01]  /*00e0*/  LEA R0, R0, R0, 0x1 ;  /* 0x0000000000007211 */ /* 0x000fe200078e08ff */
[----:B01----:R-:W-:-:S07]  /*00f0*/  IMAD R3, R7, UR4, RZ ;  /* 0x0000000407037c24 */ /* 0x003fce000f8e02ff */
.L_x_72:
[----:B-----5:R-:W-:Y:S01]  /*0100*/  ISETP.GE.AND P0, PT, R2, 0x1, PT ;  /* 0x000000010200780c */ /* 0x020fe20003f06270 */
[----:B------:R-:W-:-:S12]  /*0110*/  BSSY.RECONVERGENT B0, `(.L_x_69) ;  /* 0x000001a000007945 */ /* 0x000fd80003800200 */
[----:B------:R-:W-:Y:S05]  /*0120*/  @!P0 BRA `(.L_x_70) ;  /* 0x0000000000608947 */ /* 0x000fea0003800000 */
[----:B------:R-:W0:Y:S08]  /*0130*/  LDC.64 R4, c[0x0][0x388] ;  /* 0x0000e200ff047b82 */ /* 0x000e300000000a00 */
[----:B------:R-:W1:Y:S08]  /*0140*/  LDC.64 R6, c[0x4][0x8] ;  /* 0x01000200ff067b82 */ /* 0x000e700000000a00 */
[----:B------:R-:W2:Y:S01]  /*0150*/  LDC.64 R8, c[0x0][0x380] ;  /* 0x0000e000ff087b82 */ /* 0x000ea20000000a00 */
[----:B0-----:R-:W-:-:S07]  /*0160*/  IMAD.WIDE R16, R0, 0x8, R4 ;  /* 0x0000000800107825 */ /* 0x001fce00078e0204 */
[----:B------:R-:W0:Y:S01]  /*0170*/  LDC.64 R10, c[0x0][0x390] ;  /* 0x0000e400ff0a7b82 */ /* 0x000e220000000a00 */
[----:B------:R-:W3:Y:S04]  /*0180*/  LDG.E.64 R12, desc[UR6][R16.64] ;  /* 0x00000006100c7981 */ /* 0x000ee8000c1e1b00 */
[----:B------:R-:W4:Y:S04]  /*0190*/  LDG.E.64 R14, desc[UR6][R16.64+0x8] ;  /* 0x00000806100e7981 */ /* 0x000f28000c1e1b00 */
[----:B------:R0:W5:Y:S01]  /*01a0*/  LDG.E.64 R4, desc[UR6][R16.64+0x10] ;  /* 0x0000100610047981 */ /* 0x000162000c1e1b00 */
[----:B------:R-:W-:Y:S01]  /*01b0*/  UMOV UR4, URZ ;  /* 0x000000ff00047c82 */ /* 0x000fe20008000000 */
[----:B---3--:R3:W0:Y:S08]  /*01c0*/  F2I.F64.TRUNC R19, R12 ;  /* 0x0000000c00137311 */ /* 0x008630000030d100 */
[----:B-12-4-:R3:W4:Y:S02]  /*01d0*/  F2I.F64.TRUNC R21, R14 ;  /* 0x0000000e00157311 */ /* 0x016724000030d100 */
.L_x_71:
[----:B---34-:R-:W-:-:S04]  /*01e0*/  IMAD R13, R21, R2, UR4 ;  /* 0x00000004150d7e24 */ /* 0x018fc8000f8e0202 */
[----:B------:R-:W-:-:S06]  /*01f0*/  IMAD.WIDE R12, R13, 0x8, R8 ;  /* 0x000000080d0c7825 */ /* 0x000fcc00078e0208 */
[----:B------:R-:W2:Y:S01]  /*0200*/  LDG.E.64 R12, desc[UR6][R12.64] ;  /* 0x000000060c0c7981 */ /* 0x000ea2000c1e1b00 */
[----:B0-----:R-:W-:-:S04]  /*0210*/  IMAD R17, R19, R2, UR4 ;  /* 0x0000000413117e24 */ /* 0x001fc8000f8e0202 */
[----:B------:R-:W-:Y:S01]  /*0220*/  IMAD.WIDE R16, R17, 0x8, R10 ;  /* 0x0000000811107825 */ /* 0x000fe200078e020a */
[----:B--2--5:R-:W-:-:S07]  /*0230*/  DMUL R14, R4, R12 ;  /* 0x0000000c040e7228 */ /* 0x024fce0000000000 */
[----:B------:R1:W-:Y:S04]  /*0240*/  REDG.E.ADD.F64.RN.STRONG.GPU desc[UR6][R16.64], R14 ;  /* 0x0000000e100079a6 */ /* 0x0003e8000c12ff06 */
[----:B------:R-:W2:Y:S01]  /*0250*/  LDG.E R2, desc[UR6][R6.64] ;  /* 0x0000000606027981 */ /* 0x000ea2000c1e1900 */
[----:B------:R-:W-:-:S06]  /*0260*/  UIADD3 UR4, UPT, UPT, UR4, 0x1, URZ ;  /* 0x0000000104047890 */ /* 0x000fcc000fffe0ff */
[----:B--2---:R-:W-:-:S13]  /*0270*/  ISETP.LE.AND P0, PT, R2, UR4, PT ;  /* 0x0000000402007c0c */ /* 0x004fda000bf03270 */
[----:B-1----:R-:W-:Y:S05]  /*0280*/  @!P0 BRA `(.L_x_71) ;  /* 0xfffffffc00d48947 */ /* 0x002fea000383ffff */
[----:B------:R-:W0:Y:S02]  /*0290*/  LDC.64 R4, c[0x4][0x10] ;  /* 0x01000400ff047b82 */ /* 0x000e240000000a00 */
[----:B0-----:R0:W5:Y:S02]  /*02a0*/  LDG.E R6, desc[UR6][R4.64] ;  /* 0x0000000604067981 */ /* 0x001164000c1e1900 */
.L_x_70:
[----:B------:R-:W-:Y:S05]  /*02b0*/  BSYNC.RECONVERGENT B0 ;  /* 0x0000000000007941 */ /* 0x000fea0003800200 */
.L_x_69:
[----:B------:R-:W-:Y:S01]  /*02c0*/  IMAD R0, R3, 0x3, R0 ;  /* 0x0000000303007824 */ /* 0x000fe200078e0200 */
[----:B0----5:R-:W-:-:S04]  /*02d0*/  LEA R5, R6, R6, 0x1 ;  /* 0x0000000606057211 */ /* 0x021fc800078e08ff */
[----:B------:R-:W-:-:S13]  /*02e0*/  ISETP.GE.AND P0, PT, R0, R5, PT ;  /* 0x000000050000720c */ /* 0x000fda0003f06270 */
[----:B------:R-:W-:Y:S05]  /*02f0*/  @!P0 BRA `(.L_x_72) ;  /* 0xfffffffc00808947 */ /* 0x000fea000383ffff */
[----:B------:R-:W-:Y:S05]  /*0300*/  EXIT ;  /* 0x000000000000794d */ /* 0x000fea0003800000 */
.L_x_73:
        /* <DEDUP_REMOVED lines=15> */
.L_x_82:


//--------------------- .nv.shared._Z14get_exp_sharedPdS_S_ --------------------------
	.section	.nv.shared._Z14get_exp_sharedPdS_S_,"aw",@nobits
	.sectionflags	@""
	.align	8
.nv.shared._Z14get_exp_sharedPdS_S_:
	.zero		1536


//--------------------- .nv.shared.reserved.0     --------------------------
	.section	.nv.shared.reserved.0,"aw",@nobits
	.weak		__nv_reservedSMEM_offset_0_alias
	.size		__nv_reservedSMEM_offset_0_alias, 0, 64
	.other		__nv_reservedSMEM_offset_0_alias,@"STO_CUDA_RESERVED_SHARED STV_DEFAULT"
__nv_reservedSMEM_offset_0_alias:
	.zero		0
	.zero		64


//--------------------- .nv.global                --------------------------
	.section	.nv.global,"aw",@nobits
	.align	8
.nv.global:
	.type		dev_norm,@object
	.size		dev_norm,(dev_h - dev_norm)
dev_norm:
	.zero		8
	.type		dev_h,@object
	.size		dev_h,(dev_rows - dev_h)
dev_h:
	.zero		8
	.type		dev_rows,@object
	.size		dev_rows,(dev_sparse_count - dev_rows)
dev_rows:
	.zero		4
	.type		dev_sparse_count,@object
	.size		dev_sparse_count,(dev_columns - dev_sparse_count)
dev_sparse_count:
	.zero		4
	.type		dev_columns,@object
	.size		dev_columns,(.L_1 - dev_columns)
dev_columns:
	.zero		4
.L_1:


//--------------------- .nv.constant0._Z14get_exp_sharedPdS_S_ --------------------------
	.section	.nv.constant0._Z14get_exp_sharedPdS_S_,"a",@progbits
	.sectionflags	@""
	.align	4
.nv.constant0._Z14get_exp_sharedPdS_S_:
	.zero		920


//--------------------- .nv.constant0._Z13compute_normsPdS_ --------------------------
	.section	.nv.constant0._Z13compute_normsPdS_,"a",@progbits
	.sectionflags	@""
	.align	4
.nv.constant0._Z13compute_normsPdS_:
	.zero		912


//--------------------- .nv.constant0._Z10mean_shiftPdS_S_S_ --------------------------
	.section	.nv.constant0._Z10mean_shiftPdS_S_S_,"a",@progbits
	.sectionflags	@""
	.align	4
.nv.constant0._Z10mean_shiftPdS_S_S_:
	.zero		928


//--------------------- .nv.constant0._Z15get_sum_per_rowPdS_ --------------------------
	.section	.nv.constant0._Z15get_sum_per_rowPdS_,"a",@progbits
	.sectionflags	@""
	.align	4
.nv.constant0._Z15get_sum_per_rowPdS_:
	.zero		912


//--------------------- .nv.constant0._Z15multiply_arraysPdS_S_ --------------------------
	.section	.nv.constant0._Z15multiply_arraysPdS_S_,"a",@progbits
	.sectionflags	@""
	.align	4
.nv.constant0._Z15multiply_arraysPdS_S_:
	.zero		920


//--------------------- SYMBOLS --------------------------

	.type		.nv.reservedSmem.offset0,@object
	.size		.nv.reservedSmem.offset0,0x4
	.type		.nv.reservedSmem.cap,@object
	.size		.nv.reservedSmem.cap,0x4
